// auto-generated by cutlass_sweep.epilogue — config: {"arch": "sm_90", "cluster_m": 1, "cluster_n": 1, "dtype": "bf16", "fusion": "relu", "tile_k": 64, "tile_m": 128, "tile_n": 256}
#include "cutlass/cutlass.h"
#include "cutlass/gemm/collective/collective_builder.hpp"
#include "cutlass/gemm/device/gemm_universal_adapter.h"
#include "cutlass/gemm/kernel/gemm_universal.hpp"
#include "cutlass/epilogue/collective/collective_builder.hpp"
#include "cutlass/epilogue/fusion/operations.hpp"
#include "cutlass/epilogue/thread/activation.h"

using Elem = cutlass::bfloat16_t;
using Acc  = float;
using TileShape    = cute::Shape<cute::_128, cute::_256, cute::_64>;
using ClusterShape = cute::Shape<cute::_1, cute::_1, cute::_1>;
using FusionOp     = cutlass::epilogue::fusion::LinCombEltAct<cutlass::epilogue::thread::ReLU, Elem, Acc>;

using CollectiveEpilogue = typename cutlass::epilogue::collective::CollectiveBuilder<
    cutlass::arch::Sm90, cutlass::arch::OpClassTensorOp,
    TileShape, ClusterShape,
    cutlass::epilogue::collective::EpilogueTileAuto,
    Acc, Acc,
    Elem, cutlass::layout::RowMajor, 128 / cutlass::sizeof_bits<Elem>::value,
    Elem, cutlass::layout::RowMajor, 128 / cutlass::sizeof_bits<Elem>::value,
    cutlass::epilogue::TmaWarpSpecializedCooperative,
    FusionOp
  >::CollectiveOp;

using CollectiveMainloop = typename cutlass::gemm::collective::CollectiveBuilder<
    cutlass::arch::Sm90, cutlass::arch::OpClassTensorOp,
    Elem, cutlass::layout::RowMajor, 128 / cutlass::sizeof_bits<Elem>::value,
    Elem, cutlass::layout::ColumnMajor, 128 / cutlass::sizeof_bits<Elem>::value,
    Acc,
    TileShape, ClusterShape,
    cutlass::gemm::collective::StageCountAutoCarveout<
        static_cast<int>(sizeof(typename CollectiveEpilogue::SharedStorage))>,
    cutlass::gemm::KernelTmaWarpSpecializedCooperative
  >::CollectiveOp;

using GemmKernel = cutlass::gemm::kernel::GemmUniversal<
    cute::Shape<int,int,int,int>, CollectiveMainloop, CollectiveEpilogue>;
using Gemm = cutlass::gemm::device::GemmUniversalAdapter<GemmKernel>;

auto* _anchor = &cutlass::device_kernel<GemmKernel>;


// ===== COMPILED SASS (sm_90a) =====

	.target	sm_90a

	.elftype	@"ET_EXEC"


//--------------------- .note.nv.tkinfo           --------------------------
	.section	.note.nv.tkinfo,"",@"SHT_NOTE"
	.sectionflags	@"SHF_NOTE_NV_TKINFO"
	.tkinfo
        /*0018*/ 	.word	0x00000002
        /*0030*/ 	.string	""
        /*0030*/ 	.string	"ptxas"
        /*0030*/ 	.string	"Cuda compilation tools, release 13.0, V13.0.88"
        /*0030*/ 	.string	"Build cuda_13.0.r13.0/compiler.36424714_0"
        /*0030*/ 	.string	"-arch sm_90a -m 64 "



//--------------------- .note.nv.cuinfo           --------------------------
	.section	.note.nv.cuinfo,"",@"SHT_NOTE"
	.sectionflags	@"SHF_NOTE_NV_CUINFO"
        /*0018*/ 	.short	0x0002
        /*001a*/ 	.short	0x005a
        /*001c*/ 	.short	0x0082
	.zero		2


//--------------------- .nv.info                  --------------------------
	.section	.nv.info,"",@"SHT_CUDA_INFO"
	.align	4


	//----- nvinfo : EIATTR_REGCOUNT
	.align		4
        /*0000*/ 	.byte	0x04, 0x2f
        /*0002*/ 	.short	(.L_18 - .L_17)
	.align		4
.L_17:
        /*0004*/ 	.word	index@(_ZN7cutlass13device_kernelINS_4gemm6kernel13GemmUniversalIN4cute5tupleIJiiiiEEENS1_10collective13CollectiveMmaINS1_34MainloopSm90TmaGmmaWarpSpecializedILi4ENS5_IJNS4_1CILi1EEESB_SB_EEENS1_35KernelTmaWarpSpecializedCooperativeEEENS5_IJNSA_ILi128EEENSA_ILi256EEENSA_ILi64EEEEEENS_10bfloat16_tENS5_IJlSB_lEEESJ_SK_NS4_8TiledMMAINS4_8MMA_AtomIJNS4_4SM904GMMA28MMA_64x256x16_F32BF16BF16_SSILNSO_5MajorE0ELSQ_0ELNSO_7ScaleInE1ELSR_1EEEEEENS4_6LayoutINS5_IJNSA_ILi2EEESB_SB_EEENS5_IJSB_NSA_ILi0EEESX_EEEEENS5_IJNS4_10UnderscoreES10_S10_EEEEENS4_13SM90_TMA_LOADENS4_14ComposedLayoutINS4_7SwizzleILi3ELi4ELi3EEENS4_18smem_ptr_flag_bitsILi16EEENSU_INS5_IJNSA_ILi8EEESH_EEENS5_IJSH_SB_EEEEEEEvNS4_8identityES13_S1D_vS1E_EENS_8epilogue10collective18CollectiveEpilogueINS1G_22Sm90TmaWarpSpecializedILi4ELi2ELi16ELb1ELb0EEEJSI_NS5_IJSF_NSA_ILi32EEEEEESJ_SK_SJ_SK_NS1G_6fusion15FusionCallbacksIS1K_NS1N_13LinCombEltActINS1G_6thread4ReLuESJ_fSJ_fLNS_15FloatRoundStyleE2EEESI_S1M_JEEES13_NS14_INS15_ILi2ELi4ELi3EEES18_NSU_INS5_IJS19_S1L_EEENS5_IJS1L_SB_EEEEEEENS4_17SM75_U32x4_LDSM_NENS4_14SM90_TMA_STOREES1Z_NS4_17SM90_U32x4_STSM_NENS4_9Copy_AtomIJS22_NS_6half_tEEEEvEEEvvEEEEvNT_6ParamsE)
        /*0008*/ 	.word	0x000000a8


	//----- nvinfo : EIATTR_FRAME_SIZE
	.align		4
.L_18:
        /*000c*/ 	.byte	0x04, 0x11
        /*000e*/ 	.short	(.L_20 - .L_19)
	.align		4
.L_19:
        /*0010*/ 	.word	index@(_ZN7cutlass13device_kernelINS_4gemm6kernel13GemmUniversalIN4cute5tupleIJiiiiEEENS1_10collective13CollectiveMmaINS1_34MainloopSm90TmaGmmaWarpSpecializedILi4ENS5_IJNS4_1CILi1EEESB_SB_EEENS1_35KernelTmaWarpSpecializedCooperativeEEENS5_IJNSA_ILi128EEENSA_ILi256EEENSA_ILi64EEEEEENS_10bfloat16_tENS5_IJlSB_lEEESJ_SK_NS4_8TiledMMAINS4_8MMA_AtomIJNS4_4SM904GMMA28MMA_64x256x16_F32BF16BF16_SSILNSO_5MajorE0ELSQ_0ELNSO_7ScaleInE1ELSR_1EEEEEENS4_6LayoutINS5_IJNSA_ILi2EEESB_SB_EEENS5_IJSB_NSA_ILi0EEESX_EEEEENS5_IJNS4_10UnderscoreES10_S10_EEEEENS4_13SM90_TMA_LOADENS4_14ComposedLayoutINS4_7SwizzleILi3ELi4ELi3EEENS4_18smem_ptr_flag_bitsILi16EEENSU_INS5_IJNSA_ILi8EEESH_EEENS5_IJSH_SB_EEEEEEEvNS4_8identityES13_S1D_vS1E_EENS_8epilogue10collective18CollectiveEpilogueINS1G_22Sm90TmaWarpSpecializedILi4ELi2ELi16ELb1ELb0EEEJSI_NS5_IJSF_NSA_ILi32EEEEEESJ_SK_SJ_SK_NS1G_6fusion15FusionCallbacksIS1K_NS1N_13LinCombEltActINS1G_6thread4ReLuESJ_fSJ_fLNS_15FloatRoundStyleE2EEESI_S1M_JEEES13_NS14_INS15_ILi2ELi4ELi3EEES18_NSU_INS5_IJS19_S1L_EEENS5_IJS1L_SB_EEEEEEENS4_17SM75_U32x4_LDSM_NENS4_14SM90_TMA_STOREES1Z_NS4_17SM90_U32x4_STSM_NENS4_9Copy_AtomIJS22_NS_6half_tEEEEvEEEvvEEEEvNT_6ParamsE)
        /*0014*/ 	.word	0x00000000


	//----- nvinfo : EIATTR_MIN_STACK_SIZE
	.align		4
.L_20:
        /*0018*/ 	.byte	0x04, 0x12
        /*001a*/ 	.short	(.L_22 - .L_21)
	.align		4
.L_21:
        /*001c*/ 	.word	index@(_ZN7cutlass13device_kernelINS_4gemm6kernel13GemmUniversalIN4cute5tupleIJiiiiEEENS1_10collective13CollectiveMmaINS1_34MainloopSm90TmaGmmaWarpSpecializedILi4ENS5_IJNS4_1CILi1EEESB_SB_EEENS1_35KernelTmaWarpSpecializedCooperativeEEENS5_IJNSA_ILi128EEENSA_ILi256EEENSA_ILi64EEEEEENS_10bfloat16_tENS5_IJlSB_lEEESJ_SK_NS4_8TiledMMAINS4_8MMA_AtomIJNS4_4SM904GMMA28MMA_64x256x16_F32BF16BF16_SSILNSO_5MajorE0ELSQ_0ELNSO_7ScaleInE1ELSR_1EEEEEENS4_6LayoutINS5_IJNSA_ILi2EEESB_SB_EEENS5_IJSB_NSA_ILi0EEESX_EEEEENS5_IJNS4_10UnderscoreES10_S10_EEEEENS4_13SM90_TMA_LOADENS4_14ComposedLayoutINS4_7SwizzleILi3ELi4ELi3EEENS4_18smem_ptr_flag_bitsILi16EEENSU_INS5_IJNSA_ILi8EEESH_EEENS5_IJSH_SB_EEEEEEEvNS4_8identityES13_S1D_vS1E_EENS_8epilogue10collective18CollectiveEpilogueINS1G_22Sm90TmaWarpSpecializedILi4ELi2ELi16ELb1ELb0EEEJSI_NS5_IJSF_NSA_ILi32EEEEEESJ_SK_SJ_SK_NS1G_6fusion15FusionCallbacksIS1K_NS1N_13LinCombEltActINS1G_6thread4ReLuESJ_fSJ_fLNS_15FloatRoundStyleE2EEESI_S1M_JEEES13_NS14_INS15_ILi2ELi4ELi3EEES18_NSU_INS5_IJS19_S1L_EEENS5_IJS1L_SB_EEEEEEENS4_17SM75_U32x4_LDSM_NENS4_14SM90_TMA_STOREES1Z_NS4_17SM90_U32x4_STSM_NENS4_9Copy_AtomIJS22_NS_6half_tEEEEvEEEvvEEEEvNT_6ParamsE)
        /*0020*/ 	.word	0x00000000
.L_22:


//--------------------- .nv.compat                --------------------------
	.section	.nv.compat,"",@"SHT_CUDA_COMPAT_INFO"
	.align	4
        /*0000*/ 	.byte	0x02, 0x09, 0x01, 0x00, 0x02, 0x02, 0x04, 0x00, 0x02, 0x05, 0x05, 0x00, 0x03, 0x07, 0x01, 0x01
        /*0010*/ 	.byte	0x02, 0x03, 0x01, 0x00, 0x02, 0x06, 0x01, 0x00, 0x04, 0x0b, 0x08, 0x00, 0x00, 0x00, 0x00, 0x00
        /*0020*/ 	.byte	0x00, 0x00, 0x00, 0x00


//--------------------- .nv.info._ZN7cutlass13device_kernelINS_4gemm6kernel13GemmUniversalIN4cute5tupleIJiiiiEEENS1_10collective13CollectiveMmaINS1_34MainloopSm90TmaGmmaWarpSpecializedILi4ENS5_IJNS4_1CILi1EEESB_SB_EEENS1_35KernelTmaWarpSpecializedCooperativeEEENS5_IJNSA_ILi128EEENSA_ILi256EEENSA_ILi64EEEEEENS_10bfloat16_tENS5_IJlSB_lEEESJ_SK_NS4_8TiledMMAINS4_8MMA_AtomIJNS4_4SM904GMMA28MMA_64x256x16_F32BF16BF16_SSILNSO_5MajorE0ELSQ_0ELNSO_7ScaleInE1ELSR_1EEEEEENS4_6LayoutINS5_IJNSA_ILi2EEESB_SB_EEENS5_IJSB_NSA_ILi0EEESX_EEEEENS5_IJNS4_10UnderscoreES10_S10_EEEEENS4_13SM90_TMA_LOADENS4_14ComposedLayoutINS4_7SwizzleILi3ELi4ELi3EEENS4_18smem_ptr_flag_bitsILi16EEENSU_INS5_IJNSA_ILi8EEESH_EEENS5_IJSH_SB_EEEEEEEvNS4_8identityES13_S1D_vS1E_EENS_8epilogue10collective18CollectiveEpilogueINS1G_22Sm90TmaWarpSpecializedILi4ELi2ELi16ELb1ELb0EEEJSI_NS5_IJSF_NSA_ILi32EEEEEESJ_SK_SJ_SK_NS1G_6fusion15FusionCallbacksIS1K_NS1N_13LinCombEltActINS1G_6thread4ReLuESJ_fSJ_fLNS_15FloatRoundStyleE2EEESI_S1M_JEEES13_NS14_INS15_ILi2ELi4ELi3EEES18_NSU_INS5_IJS19_S1L_EEENS5_IJS1L_SB_EEEEEEENS4_17SM75_U32x4_LDSM_NENS4_14SM90_TMA_STOREES1Z_NS4_17SM90_U32x4_STSM_NENS4_9Copy_AtomIJS22_NS_6half_tEEEEvEEEvvEEEEvNT_6ParamsE --------------------------
	.section	.nv.info._ZN7cutlass13device_kernelINS_4gemm6kernel13GemmUniversalIN4cute5tupleIJiiiiEEENS1_10collective13CollectiveMmaINS1_34MainloopSm90TmaGmmaWarpSpecializedILi4ENS5_IJNS4_1CILi1EEESB_SB_EEENS1_35KernelTmaWarpSpecializedCooperativeEEENS5_IJNSA_ILi128EEENSA_ILi256EEENSA_ILi64EEEEEENS_10bfloat16_tENS5_IJlSB_lEEESJ_SK_NS4_8TiledMMAINS4_8MMA_AtomIJNS4_4SM904GMMA28MMA_64x256x16_F32BF16BF16_SSILNSO_5MajorE0ELSQ_0ELNSO_7ScaleInE1ELSR_1EEEEEENS4_6LayoutINS5_IJNSA_ILi2EEESB_SB_EEENS5_IJSB_NSA_ILi0EEESX_EEEEENS5_IJNS4_10UnderscoreES10_S10_EEEEENS4_13SM90_TMA_LOADENS4_14ComposedLayoutINS4_7SwizzleILi3ELi4ELi3EEENS4_18smem_ptr_flag_bitsILi16EEENSU_INS5_IJNSA_ILi8EEESH_EEENS5_IJSH_SB_EEEEEEEvNS4_8identityES13_S1D_vS1E_EENS_8epilogue10collective18CollectiveEpilogueINS1G_22Sm90TmaWarpSpecializedILi4ELi2ELi16ELb1ELb0EEEJSI_NS5_IJSF_NSA_ILi32EEEEEESJ_SK_SJ_SK_NS1G_6fusion15FusionCallbacksIS1K_NS1N_13LinCombEltActINS1G_6thread4ReLuESJ_fSJ_fLNS_15FloatRoundStyleE2EEESI_S1M_JEEES13_NS14_INS15_ILi2ELi4ELi3EEES18_NSU_INS5_IJS19_S1L_EEENS5_IJS1L_SB_EEEEEEENS4_17SM75_U32x4_LDSM_NENS4_14SM90_TMA_STOREES1Z_NS4_17SM90_U32x4_STSM_NENS4_9Copy_AtomIJS22_NS_6half_tEEEEvEEEvvEEEEvNT_6ParamsE,"",@"SHT_CUDA_INFO"
	.sectionflags	@""
	.align	4


	//----- nvinfo : EIATTR_CUDA_API_VERSION
	.align		4
        /*0000*/ 	.byte	0x04, 0x37
        /*0002*/ 	.short	(.L_24 - .L_23)
.L_23:
        /*0004*/ 	.word	0x00000082


	//----- nvinfo : EIATTR_KPARAM_INFO
	.align		4
.L_24:
        /*0008*/ 	.byte	0x04, 0x17
        /*000a*/ 	.short	(.L_26 - .L_25)
.L_25:
        /*000c*/ 	.word	0x00000000
        /*0010*/ 	.short	0x0000
        /*0012*/ 	.short	0x0070
        /*0014*/ 	.byte	0x00, 0xf0, 0x01, 0x1c


	//----- nvinfo : EIATTR_SPARSE_MMA_MASK
	.align		4
.L_26:
        /*0018*/ 	.byte	0x03, 0x50
        /*001a*/ 	.short	0x0000


	//----- nvinfo : EIATTR_MAXREG_COUNT
	.align		4
        /*001c*/ 	.byte	0x03, 0x1b
        /*001e*/ 	.short	0x00a8


	//----- nvinfo : EIATTR_NUM_BARRIERS
	.align		4
        /*0020*/ 	.byte	0x02, 0x4c
        /*0022*/ 	.byte	0x02
	.zero		1


	//----- nvinfo : EIATTR_EXTERNS
	.align		4
        /*0024*/ 	.byte	0x04, 0x0f
        /*0026*/ 	.short	(.L_28 - .L_27)


	//   ....[0]....
	.align		4
.L_27:
        /*0028*/ 	.word	index@(__assertfail)


	//----- nvinfo : EIATTR_MERCURY_ISA_VERSION
	.align		4
.L_28:
        /*002c*/ 	.byte	0x03, 0x5f
        /*002e*/ 	.short	0x0101


	//----- nvinfo : EIATTR_INT_WARP_WIDE_INSTR_OFFSETS
	.align		4
        /*0030*/ 	.byte	0x04, 0x31
        /*0032*/ 	.short	(.L_30 - .L_29)


	//   ....[0]....
.L_29:
        /*0034*/ 	.word	0x000008c0


	//   ....[1]....
        /*0038*/ 	.word	0x000008d0


	//   ....[2]....
        /*003c*/ 	.word	0x00000960


	//----- nvinfo : EIATTR_COOP_GROUP_MASK_REGIDS
	.align		4
.L_30:
        /*0040*/ 	.byte	0x04, 0x29
        /*0042*/ 	.short	(.L_32 - .L_31)


	//   ....[0]....
.L_31:
        /*0044*/ 	.word	0xffffffff


	//   ....[1]....
        /*0048*/ 	.word	0xffffffff


	//   ....[2]....
        /*004c*/ 	.word	0xffffffff


	//   ....[3]....
        /*0050*/ 	.word	0xffffffff


	//   ....[4]....
        /*0054*/ 	.word	0xffffffff


	//   ....[5]....
        /*0058*/ 	.word	0xffffffff


	//----- nvinfo : EIATTR_COOP_GROUP_INSTR_OFFSETS
	.align		4
.L_32:
        /*005c*/ 	.byte	0x04, 0x28
        /*005e*/ 	.short	(.L_34 - .L_33)


	//   ....[0]....
.L_33:
        /*0060*/ 	.word	0x00000070


	//   ....[1]....
        /*0064*/ 	.word	0x00000080


	//   ....[2]....
        /*0068*/ 	.word	0x00000440


	//   ....[3]....
        /*006c*/ 	.word	0x000005d0


	//   ....[4]....
        /*0070*/ 	.word	0x00000780


	//   ....[5]....
        /*0074*/ 	.word	0x000014a0


	//----- nvinfo : EIATTR_REG_RECONFIG
	.align		4
.L_34:
        /*0078*/ 	.byte	0x01, 0x54
	.zero		2


	//----- nvinfo : EIATTR_SYSCALL_OFFSETS
	.align		4
        /*007c*/ 	.byte	0x04, 0x46
        /*007e*/ 	.short	(.L_36 - .L_35)


	//   ....[0]....
.L_35:
        /*0080*/ 	.word	0x00001660


	//   ....[1]....
        /*0084*/ 	.word	0x000020e0


	//   ....[2]....
        /*0088*/ 	.word	0x000021d0


	//----- nvinfo : EIATTR_MBARRIER_INSTR_OFFSETS
	.align		4
.L_36:
        /*008c*/ 	.byte	0x04, 0x39
        /*008e*/ 	.short	(.L_38 - .L_37)


	//   ....[0]....
.L_37:
        /*0090*/ 	.word	0x00000540
        /*0094*/ 	.word	0x000000ff
        /*0098*/ 	.word	0x00000000
        /*009c*/ 	.short	0x0100
        /*009e*/ 	.byte	0x08
	.zero		1


	//   ....[1]....
        /*00a0*/ 	.word	0x00000550
        /*00a4*/ 	.word	0x000000ff
        /*00a8*/ 	.word	0x00000020
        /*00ac*/ 	.short	0x0100
        /*00ae*/ 	.byte	0x08
	.zero		1


	//   ....[2]....
        /*00b0*/ 	.word	0x00000560
        /*00b4*/ 	.word	0x000000ff
        /*00b8*/ 	.word	0x00000008
        /*00bc*/ 	.short	0x0100
        /*00be*/ 	.byte	0x08
	.zero		1


	//   ....[3]....
        /*00c0*/ 	.word	0x00000570
        /*00c4*/ 	.word	0x000000ff
        /*00c8*/ 	.word	0x00000028
        /*00cc*/ 	.short	0x0100
        /*00ce*/ 	.byte	0x08
	.zero		1


	//   ....[4]....
        /*00d0*/ 	.word	0x00000580
        /*00d4*/ 	.word	0x000000ff
        /*00d8*/ 	.word	0x00000010
        /*00dc*/ 	.short	0x0100
        /*00de*/ 	.byte	0x08
	.zero		1


	//   ....[5]....
        /*00e0*/ 	.word	0x00000590
        /*00e4*/ 	.word	0x000000ff
        /*00e8*/ 	.word	0x00000030
        /*00ec*/ 	.short	0x0100
        /*00ee*/ 	.byte	0x08
	.zero		1


	//   ....[6]....
        /*00f0*/ 	.word	0x000005a0
        /*00f4*/ 	.word	0x000000ff
        /*00f8*/ 	.word	0x00000018
        /*00fc*/ 	.short	0x0100
        /*00fe*/ 	.byte	0x08
	.zero		1


	//   ....[7]....
        /*0100*/ 	.word	0x000005b0
        /*0104*/ 	.word	0x000000ff
        /*0108*/ 	.word	0x00000038
        /*010c*/ 	.short	0x0100
        /*010e*/ 	.byte	0x08
	.zero		1


	//   ....[8]....
        /*0110*/ 	.word	0x000006f0
        /*0114*/ 	.word	0x000000ff
        /*0118*/ 	.word	0x00000040
        /*011c*/ 	.short	0x0100
        /*011e*/ 	.byte	0x08
	.zero		1


	//   ....[9]....
        /*0120*/ 	.word	0x00000700
        /*0124*/ 	.word	0x000000ff
        /*0128*/ 	.word	0x00000060
        /*012c*/ 	.short	0x0100
        /*012e*/ 	.byte	0x08
	.zero		1


	//   ....[10]....
        /*0130*/ 	.word	0x00000710
        /*0134*/ 	.word	0x000000ff
        /*0138*/ 	.word	0x00000048
        /*013c*/ 	.short	0x0100
        /*013e*/ 	.byte	0x08
	.zero		1


	//   ....[11]....
        /*0140*/ 	.word	0x00000720
        /*0144*/ 	.word	0x000000ff
        /*0148*/ 	.word	0x00000068
        /*014c*/ 	.short	0x0100
        /*014e*/ 	.byte	0x08
	.zero		1


	//   ....[12]....
        /*0150*/ 	.word	0x00000730
        /*0154*/ 	.word	0x000000ff
        /*0158*/ 	.word	0x00000050
        /*015c*/ 	.short	0x0100
        /*015e*/ 	.byte	0x08
	.zero		1


	//   ....[13]....
        /*0160*/ 	.word	0x00000740
        /*0164*/ 	.word	0x000000ff
        /*0168*/ 	.word	0x00000070
        /*016c*/ 	.short	0x0100
        /*016e*/ 	.byte	0x08
	.zero		1


	//   ....[14]....
        /*0170*/ 	.word	0x00000750
        /*0174*/ 	.word	0x000000ff
        /*0178*/ 	.word	0x00000058
        /*017c*/ 	.short	0x0100
        /*017e*/ 	.byte	0x08
	.zero		1


	//   ....[15]....
        /*0180*/ 	.word	0x00000760
        /*0184*/ 	.word	0x000000ff
        /*0188*/ 	.word	0x00000078
        /*018c*/ 	.short	0x0100
        /*018e*/ 	.byte	0x08
	.zero		1


	//   ....[16]....
        /*0190*/ 	.word	0x000009f0
        /*0194*/ 	.word	0x000000ff
        /*0198*/ 	.word	0x00000080
        /*019c*/ 	.short	0x0100
        /*019e*/ 	.byte	0x08
	.zero		1


	//   ....[17]....
        /*01a0*/ 	.word	0x00000a50
        /*01a4*/ 	.word	0x000000ff
        /*01a8*/ 	.word	0x00000088
        /*01ac*/ 	.short	0x0100
        /*01ae*/ 	.byte	0x08
	.zero		1


	//   ....[18]....
        /*01b0*/ 	.word	0x000016e0
        /*01b4*/ 	.word	0x00000003
        /*01b8*/ 	.word	0x00000000
        /*01bc*/ 	.short	0x010a
        /*01be*/ 	.byte	0x3f
	.zero		1


	//   ....[19]....
        /*01c0*/ 	.word	0x00001720
        /*01c4*/ 	.word	0x00000003
        /*01c8*/ 	.word	0x00000000
        /*01cc*/ 	.short	0x010a
        /*01ce*/ 	.byte	0x3f
	.zero		1


	//   ....[20]....
        /*01d0*/ 	.word	0x00001ac0
        /*01d4*/ 	.word	0x000000ff
        /*01d8*/ 	.word	0x00000000
        /*01dc*/ 	.short	0x010a
        /*01de*/ 	.byte	0x04
	.zero		1


	//   ....[21]....
        /*01e0*/ 	.word	0x00001b00
        /*01e4*/ 	.word	0x000000ff
        /*01e8*/ 	.word	0x00000000
        /*01ec*/ 	.short	0x010a
        /*01ee*/ 	.byte	0x04
	.zero		1


	//   ....[22]....
        /*01f0*/ 	.word	0x00001d90
        /*01f4*/ 	.word	0x000000ff
        /*01f8*/ 	.word	0x00000000
        /*01fc*/ 	.short	0x0101
        /*01fe*/ 	.byte	0x04
	.zero		1


	//   ....[23]....
        /*0200*/ 	.word	0x00001f40
        /*0204*/ 	.word	0x000000ff
        /*0208*/ 	.word	0x00000000
        /*020c*/ 	.short	0x0101
        /*020e*/ 	.byte	0x04
	.zero		1


	//   ....[24]....
        /*0210*/ 	.word	0x00002690
        /*0214*/ 	.word	0x000000ff
        /*0218*/ 	.word	0x00000040
        /*021c*/ 	.short	0x010a
        /*021e*/ 	.byte	0x2d
	.zero		1


	//   ....[25]....
        /*0220*/ 	.word	0x00002e90
        /*0224*/ 	.word	0x000000ff
        /*0228*/ 	.word	0x00000000
        /*022c*/ 	.short	0x0101
        /*022e*/ 	.byte	0x04
	.zero		1


	//   ....[26]....
        /*0230*/ 	.word	0x00002f60
        /*0234*/ 	.word	0x00000004
        /*0238*/ 	.word	0x00000040
        /*023c*/ 	.short	0x010a
        /*023e*/ 	.byte	0x3f
	.zero		1


	//   ....[27]....
        /*0240*/ 	.word	0x000035a0
        /*0244*/ 	.word	0x000000ff
        /*0248*/ 	.word	0x00000000
        /*024c*/ 	.short	0x0101
        /*024e*/ 	.byte	0x04
	.zero		1


	//   ....[28]....
        /*0250*/ 	.word	0x00003690
        /*0254*/ 	.word	0x00000004
        /*0258*/ 	.word	0x00000040
        /*025c*/ 	.short	0x010a
        /*025e*/ 	.byte	0x3f
	.zero		1


	//   ....[29]....
        /*0260*/ 	.word	0x00003cf0
        /*0264*/ 	.word	0x000000ff
        /*0268*/ 	.word	0x00000000
        /*026c*/ 	.short	0x0101
        /*026e*/ 	.byte	0x04
	.zero		1


	//   ....[30]....
        /*0270*/ 	.word	0x00003dd0
        /*0274*/ 	.word	0x00000005
        /*0278*/ 	.word	0x00000040
        /*027c*/ 	.short	0x010a
        /*027e*/ 	.byte	0x3f
	.zero		1


	//   ....[31]....
        /*0280*/ 	.word	0x00004440
        /*0284*/ 	.word	0x000000ff
        /*0288*/ 	.word	0x00000000
        /*028c*/ 	.short	0x0101
        /*028e*/ 	.byte	0x04
	.zero		1


	//   ....[32]....
        /*0290*/ 	.word	0x00004520
        /*0294*/ 	.word	0x00000004
        /*0298*/ 	.word	0x00000040
        /*029c*/ 	.short	0x010a
        /*029e*/ 	.byte	0x3f
	.zero		1


	//   ....[33]....
        /*02a0*/ 	.word	0x00004b70
        /*02a4*/ 	.word	0x000000ff
        /*02a8*/ 	.word	0x00000000
        /*02ac*/ 	.short	0x0101
        /*02ae*/ 	.byte	0x04
	.zero		1


	//   ....[34]....
        /*02b0*/ 	.word	0x00004c50
        /*02b4*/ 	.word	0x00000004
        /*02b8*/ 	.word	0x00000040
        /*02bc*/ 	.short	0x010a
        /*02be*/ 	.byte	0x3f
	.zero		1


	//   ....[35]....
        /*02c0*/ 	.word	0x000052a0
        /*02c4*/ 	.word	0x000000ff
        /*02c8*/ 	.word	0x00000000
        /*02cc*/ 	.short	0x0101
        /*02ce*/ 	.byte	0x04
	.zero		1


	//   ....[36]....
        /*02d0*/ 	.word	0x00005380
        /*02d4*/ 	.word	0x00000004
        /*02d8*/ 	.word	0x00000040
        /*02dc*/ 	.short	0x010a
        /*02de*/ 	.byte	0x3f
	.zero		1


	//   ....[37]....
        /*02e0*/ 	.word	0x000059d0
        /*02e4*/ 	.word	0x000000ff
        /*02e8*/ 	.word	0x00000000
        /*02ec*/ 	.short	0x0101
        /*02ee*/ 	.byte	0x04
	.zero		1


	//   ....[38]....
        /*02f0*/ 	.word	0x00005aa0
        /*02f4*/ 	.word	0x00000004
        /*02f8*/ 	.word	0x00000040
        /*02fc*/ 	.short	0x010a
        /*02fe*/ 	.byte	0x3f
	.zero		1


	//   ....[39]....
        /*0300*/ 	.word	0x000060b0
        /*0304*/ 	.word	0x000000ff
        /*0308*/ 	.word	0x00000000
        /*030c*/ 	.short	0x0101
        /*030e*/ 	.byte	0x04
	.zero		1


	//   ....[40]....
        /*0310*/ 	.word	0x00006a70
        /*0314*/ 	.word	0x000000ff
        /*0318*/ 	.word	0x00000000
        /*031c*/ 	.short	0x0101
        /*031e*/ 	.byte	0x04
	.zero		1


	//   ....[41]....
        /*0320*/ 	.word	0x00007150
        /*0324*/ 	.word	0x000000ff
        /*0328*/ 	.word	0x00000088
        /*032c*/ 	.short	0x010a
        /*032e*/ 	.byte	0x04
	.zero		1


	//   ....[42]....
        /*0330*/ 	.word	0x00007550
        /*0334*/ 	.word	0x000000ff
        /*0338*/ 	.word	0x00000060
        /*033c*/ 	.short	0x010a
        /*033e*/ 	.byte	0x0d
	.zero		1


	//   ....[43]....
        /*0340*/ 	.word	0x00007640
        /*0344*/ 	.word	0x000000ff
        /*0348*/ 	.word	0x00000040
        /*034c*/ 	.short	0x010b
        /*034e*/ 	.byte	0x0d
	.zero		1


	//   ....[44]....
        /*0350*/ 	.word	0x000076a0
        /*0354*/ 	.word	0x000000ff
        /*0358*/ 	.word	0x00000000
        /*035c*/ 	.short	0x0101
        /*035e*/ 	.byte	0x10
	.zero		1


	//   ....[45]....
        /*0360*/ 	.word	0x000076d0
        /*0364*/ 	.word	0x000000ff
        /*0368*/ 	.word	0x00000068
        /*036c*/ 	.short	0x010a
        /*036e*/ 	.byte	0x0d
	.zero		1


	//   ....[46]....
        /*0370*/ 	.word	0x000077e0
        /*0374*/ 	.word	0x000000ff
        /*0378*/ 	.word	0x00000048
        /*037c*/ 	.short	0x010b
        /*037e*/ 	.byte	0x0d
	.zero		1


	//   ....[47]....
        /*0380*/ 	.word	0x00007840
        /*0384*/ 	.word	0x000000ff
        /*0388*/ 	.word	0x00000000
        /*038c*/ 	.short	0x0101
        /*038e*/ 	.byte	0x12
	.zero		1


	//   ....[48]....
        /*0390*/ 	.word	0x00007870
        /*0394*/ 	.word	0x000000ff
        /*0398*/ 	.word	0x00000070
        /*039c*/ 	.short	0x010a
        /*039e*/ 	.byte	0x0d
	.zero		1


	//   ....[49]....
        /*03a0*/ 	.word	0x00007980
        /*03a4*/ 	.word	0x000000ff
        /*03a8*/ 	.word	0x00000050
        /*03ac*/ 	.short	0x010b
        /*03ae*/ 	.byte	0x0d
	.zero		1


	//   ....[50]....
        /*03b0*/ 	.word	0x000079e0
        /*03b4*/ 	.word	0x000000ff
        /*03b8*/ 	.word	0x00000000
        /*03bc*/ 	.short	0x0101
        /*03be*/ 	.byte	0x15
	.zero		1


	//   ....[51]....
        /*03c0*/ 	.word	0x00007a10
        /*03c4*/ 	.word	0x000000ff
        /*03c8*/ 	.word	0x00000078
        /*03cc*/ 	.short	0x010a
        /*03ce*/ 	.byte	0x0d
	.zero		1


	//   ....[52]....
        /*03d0*/ 	.word	0x00007b20
        /*03d4*/ 	.word	0x000000ff
        /*03d8*/ 	.word	0x00000058
        /*03dc*/ 	.short	0x010b
        /*03de*/ 	.byte	0x0d
	.zero		1


	//   ....[53]....
        /*03e0*/ 	.word	0x00007b80
        /*03e4*/ 	.word	0x000000ff
        /*03e8*/ 	.word	0x00000000
        /*03ec*/ 	.short	0x0101
        /*03ee*/ 	.byte	0x1d
	.zero		1


	//   ....[54]....
        /*03f0*/ 	.word	0x00007bc0
        /*03f4*/ 	.word	0x000000ff
        /*03f8*/ 	.word	0x00000060
        /*03fc*/ 	.short	0x010a
        /*03fe*/ 	.byte	0x0d
	.zero		1


	//   ....[55]....
        /*0400*/ 	.word	0x00007cc0
        /*0404*/ 	.word	0x000000ff
        /*0408*/ 	.word	0x00000040
        /*040c*/ 	.short	0x010b
        /*040e*/ 	.byte	0x0d
	.zero		1


	//   ....[56]....
        /*0410*/ 	.word	0x00007d00
        /*0414*/ 	.word	0x000000ff
        /*0418*/ 	.word	0x00000000
        /*041c*/ 	.short	0x0101
        /*041e*/ 	.byte	0x10
	.zero		1


	//   ....[57]....
        /*0420*/ 	.word	0x00007d30
        /*0424*/ 	.word	0x000000ff
        /*0428*/ 	.word	0x00000068
        /*042c*/ 	.short	0x010a
        /*042e*/ 	.byte	0x0d
	.zero		1


	//   ....[58]....
        /*0430*/ 	.word	0x00007e30
        /*0434*/ 	.word	0x000000ff
        /*0438*/ 	.word	0x00000048
        /*043c*/ 	.short	0x010b
        /*043e*/ 	.byte	0x0d
	.zero		1


	//   ....[59]....
        /*0440*/ 	.word	0x00007e70
        /*0444*/ 	.word	0x000000ff
        /*0448*/ 	.word	0x00000000
        /*044c*/ 	.short	0x0101
        /*044e*/ 	.byte	0x12
	.zero		1


	//   ....[60]....
        /*0450*/ 	.word	0x00007ea0
        /*0454*/ 	.word	0x000000ff
        /*0458*/ 	.word	0x00000070
        /*045c*/ 	.short	0x010a
        /*045e*/ 	.byte	0x0d
	.zero		1


	//   ....[61]....
        /*0460*/ 	.word	0x00007fa0
        /*0464*/ 	.word	0x000000ff
        /*0468*/ 	.word	0x00000050
        /*046c*/ 	.short	0x010b
        /*046e*/ 	.byte	0x0d
	.zero		1


	//   ....[62]....
        /*0470*/ 	.word	0x00007fe0
        /*0474*/ 	.word	0x000000ff
        /*0478*/ 	.word	0x00000000
        /*047c*/ 	.short	0x0101
        /*047e*/ 	.byte	0x15
	.zero		1


	//   ....[63]....
        /*0480*/ 	.word	0x00008010
        /*0484*/ 	.word	0x000000ff
        /*0488*/ 	.word	0x00000078
        /*048c*/ 	.short	0x010a
        /*048e*/ 	.byte	0x0d
	.zero		1


	//   ....[64]....
        /*0490*/ 	.word	0x00008110
        /*0494*/ 	.word	0x000000ff
        /*0498*/ 	.word	0x00000058
        /*049c*/ 	.short	0x010b
        /*049e*/ 	.byte	0x0d
	.zero		1


	//   ....[65]....
        /*04a0*/ 	.word	0x00008160
        /*04a4*/ 	.word	0x000000ff
        /*04a8*/ 	.word	0x00000000
        /*04ac*/ 	.short	0x0101
        /*04ae*/ 	.byte	0x1d
	.zero		1


	//   ....[66]....
        /*04b0*/ 	.word	0x00008820
        /*04b4*/ 	.word	0x00000000
        /*04b8*/ 	.word	0x00000060
        /*04bc*/ 	.short	0x010a
        /*04be*/ 	.byte	0x3f
	.zero		1


	//   ....[67]....
        /*04c0*/ 	.word	0x00008860
        /*04c4*/ 	.word	0x00000000
        /*04c8*/ 	.word	0x00000068
        /*04cc*/ 	.short	0x010a
        /*04ce*/ 	.byte	0x3f
	.zero		1


	//   ....[68]....
        /*04d0*/ 	.word	0x000088a0
        /*04d4*/ 	.word	0x00000000
        /*04d8*/ 	.word	0x00000070
        /*04dc*/ 	.short	0x010a
        /*04de*/ 	.byte	0x3f
	.zero		1


	//   ....[69]....
        /*04e0*/ 	.word	0x00008900
        /*04e4*/ 	.word	0x00000000
        /*04e8*/ 	.word	0x00000078
        /*04ec*/ 	.short	0x010a
        /*04ee*/ 	.byte	0x3f
	.zero		1


	//   ....[70]....
        /*04f0*/ 	.word	0x00008c30
        /*04f4*/ 	.word	0x0000000f
        /*04f8*/ 	.word	0x00000020
        /*04fc*/ 	.short	0x010a
        /*04fe*/ 	.byte	0x3f
	.zero		1


	//   ....[71]....
        /*0500*/ 	.word	0x00008ff0
        /*0504*/ 	.word	0x00000005
        /*0508*/ 	.word	0x00000088
        /*050c*/ 	.short	0x0101
        /*050e*/ 	.byte	0x3f
	.zero		1


	//   ....[72]....
        /*0510*/ 	.word	0x00009700
        /*0514*/ 	.word	0x00000007
        /*0518*/ 	.word	0x00000000
        /*051c*/ 	.short	0x010a
        /*051e*/ 	.byte	0x3f
	.zero		1


	//   ....[73]....
        /*0520*/ 	.word	0x00009780
        /*0524*/ 	.word	0x00000006
        /*0528*/ 	.word	0x00000000
        /*052c*/ 	.short	0x010a
        /*052e*/ 	.byte	0x3f
	.zero		1


	//   ....[74]....
        /*0530*/ 	.word	0x00009810
        /*0534*/ 	.word	0x00000007
        /*0538*/ 	.word	0x00000000
        /*053c*/ 	.short	0x010a
        /*053e*/ 	.byte	0x3f
	.zero		1


	//   ....[75]....
        /*0540*/ 	.word	0x000098a0
        /*0544*/ 	.word	0x00000005
        /*0548*/ 	.word	0x00000000
        /*054c*/ 	.short	0x010a
        /*054e*/ 	.byte	0x3f
	.zero		1


	//   ....[76]....
        /*0550*/ 	.word	0x00009900
        /*0554*/ 	.word	0x00000003
        /*0558*/ 	.word	0x00000000
        /*055c*/ 	.short	0x010a
        /*055e*/ 	.byte	0x3f
	.zero		1


	//   ....[77]....
        /*0560*/ 	.word	0x00009960
        /*0564*/ 	.word	0x00000004
        /*0568*/ 	.word	0x00000000
        /*056c*/ 	.short	0x010a
        /*056e*/ 	.byte	0x3f
	.zero		1


	//   ....[78]....
        /*0570*/ 	.word	0x000099c0
        /*0574*/ 	.word	0x00000004
        /*0578*/ 	.word	0x00000040
        /*057c*/ 	.short	0x010a
        /*057e*/ 	.byte	0x3f
	.zero		1


	//   ....[79]....
        /*0580*/ 	.word	0x00009a10
        /*0584*/ 	.word	0x00000004
        /*0588*/ 	.word	0x00000040
        /*058c*/ 	.short	0x010a
        /*058e*/ 	.byte	0x3f
	.zero		1


	//   ....[80]....
        /*0590*/ 	.word	0x00009a60
        /*0594*/ 	.word	0x00000004
        /*0598*/ 	.word	0x00000040
        /*059c*/ 	.short	0x010a
        /*059e*/ 	.byte	0x3f
	.zero		1


	//   ....[81]....
        /*05a0*/ 	.word	0x00009ab0
        /*05a4*/ 	.word	0x00000005
        /*05a8*/ 	.word	0x00000040
        /*05ac*/ 	.short	0x010a
        /*05ae*/ 	.byte	0x3f
	.zero		1


	//   ....[82]....
        /*05b0*/ 	.word	0x00009b00
        /*05b4*/ 	.word	0x00000004
        /*05b8*/ 	.word	0x00000040
        /*05bc*/ 	.short	0x010a
        /*05be*/ 	.byte	0x3f
	.zero		1


	//   ....[83]....
        /*05c0*/ 	.word	0x00009b50
        /*05c4*/ 	.word	0x00000004
        /*05c8*/ 	.word	0x00000040
        /*05cc*/ 	.short	0x010a
        /*05ce*/ 	.byte	0x3f
	.zero		1


	//   ....[84]....
        /*05d0*/ 	.word	0x00009ba0
        /*05d4*/ 	.word	0x00000004
        /*05d8*/ 	.word	0x00000040
        /*05dc*/ 	.short	0x010a
        /*05de*/ 	.byte	0x3f
	.zero		1


	//   ....[85]....
        /*05e0*/ 	.word	0x00009bf0
        /*05e4*/ 	.word	0x00000004
        /*05e8*/ 	.word	0x00000040
        /*05ec*/ 	.short	0x010a
        /*05ee*/ 	.byte	0x3f
	.zero		1


	//   ....[86]....
        /*05f0*/ 	.word	0x00009c50
        /*05f4*/ 	.word	0x00000003
        /*05f8*/ 	.word	0x00000088
        /*05fc*/ 	.short	0x010a
        /*05fe*/ 	.byte	0x3f
	.zero		1


	//   ....[87]....
        /*0600*/ 	.word	0x00009cb0
        /*0604*/ 	.word	0x00000005
        /*0608*/ 	.word	0x00000060
        /*060c*/ 	.short	0x010a
        /*060e*/ 	.byte	0x3f
	.zero		1


	//   ....[88]....
        /*0610*/ 	.word	0x00009d10
        /*0614*/ 	.word	0x00000005
        /*0618*/ 	.word	0x00000068
        /*061c*/ 	.short	0x010a
        /*061e*/ 	.byte	0x3f
	.zero		1


	//   ....[89]....
        /*0620*/ 	.word	0x00009d70
        /*0624*/ 	.word	0x00000005
        /*0628*/ 	.word	0x00000070
        /*062c*/ 	.short	0x010a
        /*062e*/ 	.byte	0x3f
	.zero		1


	//   ....[90]....
        /*0630*/ 	.word	0x00009dd0
        /*0634*/ 	.word	0x00000005
        /*0638*/ 	.word	0x00000078
        /*063c*/ 	.short	0x010a
        /*063e*/ 	.byte	0x3f
	.zero		1


	//   ....[91]....
        /*0640*/ 	.word	0x00009e30
        /*0644*/ 	.word	0x00000005
        /*0648*/ 	.word	0x00000060
        /*064c*/ 	.short	0x010a
        /*064e*/ 	.byte	0x3f
	.zero		1


	//   ....[92]....
        /*0650*/ 	.word	0x00009e90
        /*0654*/ 	.word	0x00000005
        /*0658*/ 	.word	0x00000068
        /*065c*/ 	.short	0x010a
        /*065e*/ 	.byte	0x3f
	.zero		1


	//   ....[93]....
        /*0660*/ 	.word	0x00009ef0
        /*0664*/ 	.word	0x00000005
        /*0668*/ 	.word	0x00000070
        /*066c*/ 	.short	0x010a
        /*066e*/ 	.byte	0x3f
	.zero		1


	//   ....[94]....
        /*0670*/ 	.word	0x00009f50
        /*0674*/ 	.word	0x00000005
        /*0678*/ 	.word	0x00000078
        /*067c*/ 	.short	0x010a
        /*067e*/ 	.byte	0x3f
	.zero		1


	//   ....[95]....
        /*0680*/ 	.word	0x00009fa0
        /*0684*/ 	.word	0x00000000
        /*0688*/ 	.word	0x00000060
        /*068c*/ 	.short	0x010a
        /*068e*/ 	.byte	0x3f
	.zero		1


	//   ....[96]....
        /*0690*/ 	.word	0x00009ff0
        /*0694*/ 	.word	0x00000000
        /*0698*/ 	.word	0x00000068
        /*069c*/ 	.short	0x010a
        /*069e*/ 	.byte	0x3f
	.zero		1


	//   ....[97]....
        /*06a0*/ 	.word	0x0000a040
        /*06a4*/ 	.word	0x00000000
        /*06a8*/ 	.word	0x00000070
        /*06ac*/ 	.short	0x010a
        /*06ae*/ 	.byte	0x3f
	.zero		1


	//   ....[98]....
        /*06b0*/ 	.word	0x0000a110
        /*06b4*/ 	.word	0x0000000f
        /*06b8*/ 	.word	0x00000020
        /*06bc*/ 	.short	0x010a
        /*06be*/ 	.byte	0x3f
	.zero		1


	//   ....[99]....
        /*06c0*/ 	.word	0x0000a1e0
        /*06c4*/ 	.word	0x00000007
        /*06c8*/ 	.word	0x00000000
        /*06cc*/ 	.short	0x010a
        /*06ce*/ 	.byte	0x3f
	.zero		1


	//   ....[100]....
        /*06d0*/ 	.word	0x0000a230
        /*06d4*/ 	.word	0x00000006
        /*06d8*/ 	.word	0x00000000
        /*06dc*/ 	.short	0x010a
        /*06de*/ 	.byte	0x3f
	.zero		1


	//   ....[101]....
        /*06e0*/ 	.word	0x0000a280
        /*06e4*/ 	.word	0x00000007
        /*06e8*/ 	.word	0x00000000
        /*06ec*/ 	.short	0x010a
        /*06ee*/ 	.byte	0x3f
	.zero		1


	//----- nvinfo : EIATTR_NUM_MBARRIERS
	.align		4
.L_38:
        /*06f0*/ 	.byte	0x03, 0x38
        /*06f2*/ 	.short	0x0012


	//----- nvinfo : EIATTR_EXIT_INSTR_OFFSETS
	.align		4
        /*06f4*/ 	.byte	0x04, 0x1c
        /*06f6*/ 	.short	(.L_40 - .L_39)


	//   ....[0]....
.L_39:
        /*06f8*/ 	.word	0x000098f0


	//----- nvinfo : EIATTR_MAX_THREADS
	.align		4
.L_40:
        /*06fc*/ 	.byte	0x04, 0x05
        /*06fe*/ 	.short	(.L_42 - .L_41)
.L_41:
        /*0700*/ 	.word	0x00000180
        /*0704*/ 	.word	0x00000001
        /*0708*/ 	.word	0x00000001


	//----- nvinfo : EIATTR_CRS_STACK_SIZE
	.align		4
.L_42:
        /*070c*/ 	.byte	0x04, 0x1e
        /*070e*/ 	.short	(.L_44 - .L_43)
.L_43:
        /*0710*/ 	.word	0x00000000


	//----- nvinfo : EIATTR_CBANK_PARAM_SIZE
	.align		4
.L_44:
        /*0714*/ 	.byte	0x03, 0x19
        /*0716*/ 	.short	0x0770


	//----- nvinfo : EIATTR_PARAM_CBANK
	.align		4
        /*0718*/ 	.byte	0x04, 0x0a
        /*071a*/ 	.short	(.L_46 - .L_45)
	.align		4
.L_45:
        /*071c*/ 	.word	index@(.nv.constant0._ZN7cutlass13device_kernelINS_4gemm6kernel13GemmUniversalIN4cute5tupleIJiiiiEEENS1_10collective13CollectiveMmaINS1_34MainloopSm90TmaGmmaWarpSpecializedILi4ENS5_IJNS4_1CILi1EEESB_SB_EEENS1_35KernelTmaWarpSpecializedCooperativeEEENS5_IJNSA_ILi128EEENSA_ILi256EEENSA_ILi64EEEEEENS_10bfloat16_tENS5_IJlSB_lEEESJ_SK_NS4_8TiledMMAINS4_8MMA_AtomIJNS4_4SM904GMMA28MMA_64x256x16_F32BF16BF16_SSILNSO_5MajorE0ELSQ_0ELNSO_7ScaleInE1ELSR_1EEEEEENS4_6LayoutINS5_IJNSA_ILi2EEESB_SB_EEENS5_IJSB_NSA_ILi0EEESX_EEEEENS5_IJNS4_10UnderscoreES10_S10_EEEEENS4_13SM90_TMA_LOADENS4_14ComposedLayoutINS4_7SwizzleILi3ELi4ELi3EEENS4_18smem_ptr_flag_bitsILi16EEENSU_INS5_IJNSA_ILi8EEESH_EEENS5_IJSH_SB_EEEEEEEvNS4_8identityES13_S1D_vS1E_EENS_8epilogue10collective18CollectiveEpilogueINS1G_22Sm90TmaWarpSpecializedILi4ELi2ELi16ELb1ELb0EEEJSI_NS5_IJSF_NSA_ILi32EEEEEESJ_SK_SJ_SK_NS1G_6fusion15FusionCallbacksIS1K_NS1N_13LinCombEltActINS1G_6thread4ReLuESJ_fSJ_fLNS_15FloatRoundStyleE2EEESI_S1M_JEEES13_NS14_INS15_ILi2ELi4ELi3EEES18_NSU_INS5_IJS19_S1L_EEENS5_IJS1L_SB_EEEEEEENS4_17SM75_U32x4_LDSM_NENS4_14SM90_TMA_STOREES1Z_NS4_17SM90_U32x4_STSM_NENS4_9Copy_AtomIJS22_NS_6half_tEEEEvEEEvvEEEEvNT_6ParamsE)
        /*0720*/ 	.short	0x0210
        /*0722*/ 	.short	0x0770


	//----- nvinfo : EIATTR_SW_WAR
	.align		4
.L_46:
        /*0724*/ 	.byte	0x04, 0x36
        /*0726*/ 	.short	(.L_48 - .L_47)
.L_47:
        /*0728*/ 	.word	0x00000008
.L_48:


//--------------------- .nv.callgraph             --------------------------
	.section	.nv.callgraph,"",@"SHT_CUDA_CALLGRAPH"
	.align	4
	.sectionentsize	8
	.align		4
        /*0000*/ 	.word	0x00000000
	.align		4
        /*0004*/ 	.word	0xffffffff
	.align		4
        /*0008*/ 	.word	index@(_ZN7cutlass13device_kernelINS_4gemm6kernel13GemmUniversalIN4cute5tupleIJiiiiEEENS1_10collective13CollectiveMmaINS1_34MainloopSm90TmaGmmaWarpSpecializedILi4ENS5_IJNS4_1CILi1EEESB_SB_EEENS1_35KernelTmaWarpSpecializedCooperativeEEENS5_IJNSA_ILi128EEENSA_ILi256EEENSA_ILi64EEEEEENS_10bfloat16_tENS5_IJlSB_lEEESJ_SK_NS4_8TiledMMAINS4_8MMA_AtomIJNS4_4SM904GMMA28MMA_64x256x16_F32BF16BF16_SSILNSO_5MajorE0ELSQ_0ELNSO_7ScaleInE1ELSR_1EEEEEENS4_6LayoutINS5_IJNSA_ILi2EEESB_SB_EEENS5_IJSB_NSA_ILi0EEESX_EEEEENS5_IJNS4_10UnderscoreES10_S10_EEEEENS4_13SM90_TMA_LOADENS4_14ComposedLayoutINS4_7SwizzleILi3ELi4ELi3EEENS4_18smem_ptr_flag_bitsILi16EEENSU_INS5_IJNSA_ILi8EEESH_EEENS5_IJSH_SB_EEEEEEEvNS4_8identityES13_S1D_vS1E_EENS_8epilogue10collective18CollectiveEpilogueINS1G_22Sm90TmaWarpSpecializedILi4ELi2ELi16ELb1ELb0EEEJSI_NS5_IJSF_NSA_ILi32EEEEEESJ_SK_SJ_SK_NS1G_6fusion15FusionCallbacksIS1K_NS1N_13LinCombEltActINS1G_6thread4ReLuESJ_fSJ_fLNS_15FloatRoundStyleE2EEESI_S1M_JEEES13_NS14_INS15_ILi2ELi4ELi3EEES18_NSU_INS5_IJS19_S1L_EEENS5_IJS1L_SB_EEEEEEENS4_17SM75_U32x4_LDSM_NENS4_14SM90_TMA_STOREES1Z_NS4_17SM90_U32x4_STSM_NENS4_9Copy_AtomIJS22_NS_6half_tEEEEvEEEvvEEEEvNT_6ParamsE)
	.align		4
        /*000c*/ 	.word	index@(__assertfail)
	.align		4
        /*0010*/ 	.word	0x00000000
	.align		4
        /*0014*/ 	.word	0xfffffffe
	.align		4
        /*0018*/ 	.word	0x00000000
	.align		4
        /*001c*/ 	.word	0xfffffffd
	.align		4
        /*0020*/ 	.word	0x00000000
	.align		4
        /*0024*/ 	.word	0xfffffffc


//--------------------- .nv.constant4             --------------------------
	.section	.nv.constant4,"a",@progbits
	.align	8
	.align		8
.nv.constant4:
        /*0000*/ 	.dword	__assertfail
	.align		8
        /*0008*/ 	.dword	__unnamed_1
	.align		8
        /*0010*/ 	.dword	__unnamed_2
	.align		8
        /*0018*/ 	.dword	_ZN39_INTERNAL_954ad6e5_4_k_cu_bc4a31be_27934cuda3std3__45__cpo5beginE
	.align		8
        /*0020*/ 	.dword	_ZN39_INTERNAL_954ad6e5_4_k_cu_bc4a31be_27934cuda3std3__45__cpo3endE
	.align		8
        /*0028*/ 	.dword	_ZN39_INTERNAL_954ad6e5_4_k_cu_bc4a31be_27934cuda3std3__45__cpo6cbeginE
	.align		8
        /*0030*/ 	.dword	_ZN39_INTERNAL_954ad6e5_4_k_cu_bc4a31be_27934cuda3std3__45__cpo4cendE
	.align		8
        /*0038*/ 	.dword	_ZN39_INTERNAL_954ad6e5_4_k_cu_bc4a31be_27934cuda3std3__441_GLOBAL__N__954ad6e5_4_k_cu_bc4a31be_27936ignoreE
	.align		8
        /*0040*/ 	.dword	_ZN39_INTERNAL_954ad6e5_4_k_cu_bc4a31be_27934cuda3std3__419piecewise_constructE
	.align		8
        /*0048*/ 	.dword	_ZN39_INTERNAL_954ad6e5_4_k_cu_bc4a31be_27934cuda3std3__48in_placeE
	.align		8
        /*0050*/ 	.dword	_ZN39_INTERNAL_954ad6e5_4_k_cu_bc4a31be_27934cuda3std6ranges3__45__cpo4swapE
	.align		8
        /*0058*/ 	.dword	_ZN39_INTERNAL_954ad6e5_4_k_cu_bc4a31be_27934cuda3std6ranges3__45__cpo9iter_moveE
	.align		8
        /*0060*/ 	.dword	_ZN39_INTERNAL_954ad6e5_4_k_cu_bc4a31be_27934cute7productE
	.align		8
        /*0068*/ 	.dword	_ZN39_INTERNAL_954ad6e5_4_k_cu_bc4a31be_27934cute1_E
	.align		8
        /*0070*/ 	.dword	$str$22
	.align		8
        /*0078*/ 	.dword	$str$23
	.align		8
        /*0080*/ 	.dword	$str$26
	.align		8
        /*0088*/ 	.dword	$str$27


//--------------------- .text._ZN7cutlass13device_kernelINS_4gemm6kernel13GemmUniversalIN4cute5tupleIJiiiiEEENS1_10collective13CollectiveMmaINS1_34MainloopSm90TmaGmmaWarpSpecializedILi4ENS5_IJNS4_1CILi1EEESB_SB_EEENS1_35KernelTmaWarpSpecializedCooperativeEEENS5_IJNSA_ILi128EEENSA_ILi256EEENSA_ILi64EEEEEENS_10bfloat16_tENS5_IJlSB_lEEESJ_SK_NS4_8TiledMMAINS4_8MMA_AtomIJNS4_4SM904GMMA28MMA_64x256x16_F32BF16BF16_SSILNSO_5MajorE0ELSQ_0ELNSO_7ScaleInE1ELSR_1EEEEEENS4_6LayoutINS5_IJNSA_ILi2EEESB_SB_EEENS5_IJSB_NSA_ILi0EEESX_EEEEENS5_IJNS4_10UnderscoreES10_S10_EEEEENS4_13SM90_TMA_LOADENS4_14ComposedLayoutINS4_7SwizzleILi3ELi4ELi3EEENS4_18smem_ptr_flag_bitsILi16EEENSU_INS5_IJNSA_ILi8EEESH_EEENS5_IJSH_SB_EEEEEEEvNS4_8identityES13_S1D_vS1E_EENS_8epilogue10collective18CollectiveEpilogueINS1G_22Sm90TmaWarpSpecializedILi4ELi2ELi16ELb1ELb0EEEJSI_NS5_IJSF_NSA_ILi32EEEEEESJ_SK_SJ_SK_NS1G_6fusion15FusionCallbacksIS1K_NS1N_13LinCombEltActINS1G_6thread4ReLuESJ_fSJ_fLNS_15FloatRoundStyleE2EEESI_S1M_JEEES13_NS14_INS15_ILi2ELi4ELi3EEES18_NSU_INS5_IJS19_S1L_EEENS5_IJS1L_SB_EEEEEEENS4_17SM75_U32x4_LDSM_NENS4_14SM90_TMA_STOREES1Z_NS4_17SM90_U32x4_STSM_NENS4_9Copy_AtomIJS22_NS_6half_tEEEEvEEEvvEEEEvNT_6ParamsE --------------------------
	.section	.text._ZN7cutlass13device_kernelINS_4gemm6kernel13GemmUniversalIN4cute5tupleIJiiiiEEENS1_10collective13CollectiveMmaINS1_34MainloopSm90TmaGmmaWarpSpecializedILi4ENS5_IJNS4_1CILi1EEESB_SB_EEENS1_35KernelTmaWarpSpecializedCooperativeEEENS5_IJNSA_ILi128EEENSA_ILi256EEENSA_ILi64EEEEEENS_10bfloat16_tENS5_IJlSB_lEEESJ_SK_NS4_8TiledMMAINS4_8MMA_AtomIJNS4_4SM904GMMA28MMA_64x256x16_F32BF16BF16_SSILNSO_5MajorE0ELSQ_0ELNSO_7ScaleInE1ELSR_1EEEEEENS4_6LayoutINS5_IJNSA_ILi2EEESB_SB_EEENS5_IJSB_NSA_ILi0EEESX_EEEEENS5_IJNS4_10UnderscoreES10_S10_EEEEENS4_13SM90_TMA_LOADENS4_14ComposedLayoutINS4_7SwizzleILi3ELi4ELi3EEENS4_18smem_ptr_flag_bitsILi16EEENSU_INS5_IJNSA_ILi8EEESH_EEENS5_IJSH_SB_EEEEEEEvNS4_8identityES13_S1D_vS1E_EENS_8epilogue10collective18CollectiveEpilogueINS1G_22Sm90TmaWarpSpecializedILi4ELi2ELi16ELb1ELb0EEEJSI_NS5_IJSF_NSA_ILi32EEEEEESJ_SK_SJ_SK_NS1G_6fusion15FusionCallbacksIS1K_NS1N_13LinCombEltActINS1G_6thread4ReLuESJ_fSJ_fLNS_15FloatRoundStyleE2EEESI_S1M_JEEES13_NS14_INS15_ILi2ELi4ELi3EEES18_NSU_INS5_IJS19_S1L_EEENS5_IJS1L_SB_EEEEEEENS4_17SM75_U32x4_LDSM_NENS4_14SM90_TMA_STOREES1Z_NS4_17SM90_U32x4_STSM_NENS4_9Copy_AtomIJS22_NS_6half_tEEEEvEEEvvEEEEvNT_6ParamsE,"ax",@progbits
	.align	128
.text._ZN7cutlass13device_kernelINS_4gemm6kernel13GemmUniversalIN4cute5tupleIJiiiiEEENS1_10collective13CollectiveMmaINS1_34MainloopSm90TmaGmmaWarpSpecializedILi4ENS5_IJNS4_1CILi1EEESB_SB_EEENS1_35KernelTmaWarpSpecializedCooperativeEEENS5_IJNSA_ILi128EEENSA_ILi256EEENSA_ILi64EEEEEENS_10bfloat16_tENS5_IJlSB_lEEESJ_SK_NS4_8TiledMMAINS4_8MMA_AtomIJNS4_4SM904GMMA28MMA_64x256x16_F32BF16BF16_SSILNSO_5MajorE0ELSQ_0ELNSO_7ScaleInE1ELSR_1EEEEEENS4_6LayoutINS5_IJNSA_ILi2EEESB_SB_EEENS5_IJSB_NSA_ILi0EEESX_EEEEENS5_IJNS4_10UnderscoreES10_S10_EEEEENS4_13SM90_TMA_LOADENS4_14ComposedLayoutINS4_7SwizzleILi3ELi4ELi3EEENS4_18smem_ptr_flag_bitsILi16EEENSU_INS5_IJNSA_ILi8EEESH_EEENS5_IJSH_SB_EEEEEEEvNS4_8identityES13_S1D_vS1E_EENS_8epilogue10collective18CollectiveEpilogueINS1G_22Sm90TmaWarpSpecializedILi4ELi2ELi16ELb1ELb0EEEJSI_NS5_IJSF_NSA_ILi32EEEEEESJ_SK_SJ_SK_NS1G_6fusion15FusionCallbacksIS1K_NS1N_13LinCombEltActINS1G_6thread4ReLuESJ_fSJ_fLNS_15FloatRoundStyleE2EEESI_S1M_JEEES13_NS14_INS15_ILi2ELi4ELi3EEES18_NSU_INS5_IJS19_S1L_EEENS5_IJS1L_SB_EEEEEEENS4_17SM75_U32x4_LDSM_NENS4_14SM90_TMA_STOREES1Z_NS4_17SM90_U32x4_STSM_NENS4_9Copy_AtomIJS22_NS_6half_tEEEEvEEEvvEEEEvNT_6ParamsE:
        .type           _ZN7cutlass13device_kernelINS_4gemm6kernel13GemmUniversalIN4cute5tupleIJiiiiEEENS1_10collective13CollectiveMmaINS1_34MainloopSm90TmaGmmaWarpSpecializedILi4ENS5_IJNS4_1CILi1EEESB_SB_EEENS1_35KernelTmaWarpSpecializedCooperativeEEENS5_IJNSA_ILi128EEENSA_ILi256EEENSA_ILi64EEEEEENS_10bfloat16_tENS5_IJlSB_lEEESJ_SK_NS4_8TiledMMAINS4_8MMA_AtomIJNS4_4SM904GMMA28MMA_64x256x16_F32BF16BF16_SSILNSO_5MajorE0ELSQ_0ELNSO_7ScaleInE1ELSR_1EEEEEENS4_6LayoutINS5_IJNSA_ILi2EEESB_SB_EEENS5_IJSB_NSA_ILi0EEESX_EEEEENS5_IJNS4_10UnderscoreES10_S10_EEEEENS4_13SM90_TMA_LOADENS4_14ComposedLayoutINS4_7SwizzleILi3ELi4ELi3EEENS4_18smem_ptr_flag_bitsILi16EEENSU_INS5_IJNSA_ILi8EEESH_EEENS5_IJSH_SB_EEEEEEEvNS4_8identityES13_S1D_vS1E_EENS_8epilogue10collective18CollectiveEpilogueINS1G_22Sm90TmaWarpSpecializedILi4ELi2ELi16ELb1ELb0EEEJSI_NS5_IJSF_NSA_ILi32EEEEEESJ_SK_SJ_SK_NS1G_6fusion15FusionCallbacksIS1K_NS1N_13LinCombEltActINS1G_6thread4ReLuESJ_fSJ_fLNS_15FloatRoundStyleE2EEESI_S1M_JEEES13_NS14_INS15_ILi2ELi4ELi3EEES18_NSU_INS5_IJS19_S1L_EEENS5_IJS1L_SB_EEEEEEENS4_17SM75_U32x4_LDSM_NENS4_14SM90_TMA_STOREES1Z_NS4_17SM90_U32x4_STSM_NENS4_9Copy_AtomIJS22_NS_6half_tEEEEvEEEvvEEEEvNT_6ParamsE,@function
        .size           _ZN7cutlass13device_kernelINS_4gemm6kernel13GemmUniversalIN4cute5tupleIJiiiiEEENS1_10collective13CollectiveMmaINS1_34MainloopSm90TmaGmmaWarpSpecializedILi4ENS5_IJNS4_1CILi1EEESB_SB_EEENS1_35KernelTmaWarpSpecializedCooperativeEEENS5_IJNSA_ILi128EEENSA_ILi256EEENSA_ILi64EEEEEENS_10bfloat16_tENS5_IJlSB_lEEESJ_SK_NS4_8TiledMMAINS4_8MMA_AtomIJNS4_4SM904GMMA28MMA_64x256x16_F32BF16BF16_SSILNSO_5MajorE0ELSQ_0ELNSO_7ScaleInE1ELSR_1EEEEEENS4_6LayoutINS5_IJNSA_ILi2EEESB_SB_EEENS5_IJSB_NSA_ILi0EEESX_EEEEENS5_IJNS4_10UnderscoreES10_S10_EEEEENS4_13SM90_TMA_LOADENS4_14ComposedLayoutINS4_7SwizzleILi3ELi4ELi3EEENS4_18smem_ptr_flag_bitsILi16EEENSU_INS5_IJNSA_ILi8EEESH_EEENS5_IJSH_SB_EEEEEEEvNS4_8identityES13_S1D_vS1E_EENS_8epilogue10collective18CollectiveEpilogueINS1G_22Sm90TmaWarpSpecializedILi4ELi2ELi16ELb1ELb0EEEJSI_NS5_IJSF_NSA_ILi32EEEEEESJ_SK_SJ_SK_NS1G_6fusion15FusionCallbacksIS1K_NS1N_13LinCombEltActINS1G_6thread4ReLuESJ_fSJ_fLNS_15FloatRoundStyleE2EEESI_S1M_JEEES13_NS14_INS15_ILi2ELi4ELi3EEES18_NSU_INS5_IJS19_S1L_EEENS5_IJS1L_SB_EEEEEEENS4_17SM75_U32x4_LDSM_NENS4_14SM90_TMA_STOREES1Z_NS4_17SM90_U32x4_STSM_NENS4_9Copy_AtomIJS22_NS_6half_tEEEEvEEEvvEEEEvNT_6ParamsE,(.L_x_263 - _ZN7cutlass13device_kernelINS_4gemm6kernel13GemmUniversalIN4cute5tupleIJiiiiEEENS1_10collective13CollectiveMmaINS1_34MainloopSm90TmaGmmaWarpSpecializedILi4ENS5_IJNS4_1CILi1EEESB_SB_EEENS1_35KernelTmaWarpSpecializedCooperativeEEENS5_IJNSA_ILi128EEENSA_ILi256EEENSA_ILi64EEEEEENS_10bfloat16_tENS5_IJlSB_lEEESJ_SK_NS4_8TiledMMAINS4_8MMA_AtomIJNS4_4SM904GMMA28MMA_64x256x16_F32BF16BF16_SSILNSO_5MajorE0ELSQ_0ELNSO_7ScaleInE1ELSR_1EEEEEENS4_6LayoutINS5_IJNSA_ILi2EEESB_SB_EEENS5_IJSB_NSA_ILi0EEESX_EEEEENS5_IJNS4_10UnderscoreES10_S10_EEEEENS4_13SM90_TMA_LOADENS4_14ComposedLayoutINS4_7SwizzleILi3ELi4ELi3EEENS4_18smem_ptr_flag_bitsILi16EEENSU_INS5_IJNSA_ILi8EEESH_EEENS5_IJSH_SB_EEEEEEEvNS4_8identityES13_S1D_vS1E_EENS_8epilogue10collective18CollectiveEpilogueINS1G_22Sm90TmaWarpSpecializedILi4ELi2ELi16ELb1ELb0EEEJSI_NS5_IJSF_NSA_ILi32EEEEEESJ_SK_SJ_SK_NS1G_6fusion15FusionCallbacksIS1K_NS1N_13LinCombEltActINS1G_6thread4ReLuESJ_fSJ_fLNS_15FloatRoundStyleE2EEESI_S1M_JEEES13_NS14_INS15_ILi2ELi4ELi3EEES18_NSU_INS5_IJS19_S1L_EEENS5_IJS1L_SB_EEEEEEENS4_17SM75_U32x4_LDSM_NENS4_14SM90_TMA_STOREES1Z_NS4_17SM90_U32x4_STSM_NENS4_9Copy_AtomIJS22_NS_6half_tEEEEvEEEvvEEEEvNT_6ParamsE)
        .other          _ZN7cutlass13device_kernelINS_4gemm6kernel13GemmUniversalIN4cute5tupleIJiiiiEEENS1_10collective13CollectiveMmaINS1_34MainloopSm90TmaGmmaWarpSpecializedILi4ENS5_IJNS4_1CILi1EEESB_SB_EEENS1_35KernelTmaWarpSpecializedCooperativeEEENS5_IJNSA_ILi128EEENSA_ILi256EEENSA_ILi64EEEEEENS_10bfloat16_tENS5_IJlSB_lEEESJ_SK_NS4_8TiledMMAINS4_8MMA_AtomIJNS4_4SM904GMMA28MMA_64x256x16_F32BF16BF16_SSILNSO_5MajorE0ELSQ_0ELNSO_7ScaleInE1ELSR_1EEEEEENS4_6LayoutINS5_IJNSA_ILi2EEESB_SB_EEENS5_IJSB_NSA_ILi0EEESX_EEEEENS5_IJNS4_10UnderscoreES10_S10_EEEEENS4_13SM90_TMA_LOADENS4_14ComposedLayoutINS4_7SwizzleILi3ELi4ELi3EEENS4_18smem_ptr_flag_bitsILi16EEENSU_INS5_IJNSA_ILi8EEESH_EEENS5_IJSH_SB_EEEEEEEvNS4_8identityES13_S1D_vS1E_EENS_8epilogue10collective18CollectiveEpilogueINS1G_22Sm90TmaWarpSpecializedILi4ELi2ELi16ELb1ELb0EEEJSI_NS5_IJSF_NSA_ILi32EEEEEESJ_SK_SJ_SK_NS1G_6fusion15FusionCallbacksIS1K_NS1N_13LinCombEltActINS1G_6thread4ReLuESJ_fSJ_fLNS_15FloatRoundStyleE2EEESI_S1M_JEEES13_NS14_INS15_ILi2ELi4ELi3EEES18_NSU_INS5_IJS19_S1L_EEENS5_IJS1L_SB_EEEEEEENS4_17SM75_U32x4_LDSM_NENS4_14SM90_TMA_STOREES1Z_NS4_17SM90_U32x4_STSM_NENS4_9Copy_AtomIJS22_NS_6half_tEEEEvEEEvvEEEEvNT_6ParamsE,@"STO_CUDA_ENTRY STV_DEFAULT"
_ZN7cutlass13device_kernelINS_4gemm6kernel13GemmUniversalIN4cute5tupleIJiiiiEEENS1_10collective13CollectiveMmaINS1_34MainloopSm90TmaGmmaWarpSpecializedILi4ENS5_IJNS4_1CILi1EEESB_SB_EEENS1_35KernelTmaWarpSpecializedCooperativeEEENS5_IJNSA_ILi128EEENSA_ILi256EEENSA_ILi64EEEEEENS_10bfloat16_tENS5_IJlSB_lEEESJ_SK_NS4_8TiledMMAINS4_8MMA_AtomIJNS4_4SM904GMMA28MMA_64x256x16_F32BF16BF16_SSILNSO_5MajorE0ELSQ_0ELNSO_7ScaleInE1ELSR_1EEEEEENS4_6LayoutINS5_IJNSA_ILi2EEESB_SB_EEENS5_IJSB_NSA_ILi0EEESX_EEEEENS5_IJNS4_10UnderscoreES10_S10_EEEEENS4_13SM90_TMA_LOADENS4_14ComposedLayoutINS4_7SwizzleILi3ELi4ELi3EEENS4_18smem_ptr_flag_bitsILi16EEENSU_INS5_IJNSA_ILi8EEESH_EEENS5_IJSH_SB_EEEEEEEvNS4_8identityES13_S1D_vS1E_EENS_8epilogue10collective18CollectiveEpilogueINS1G_22Sm90TmaWarpSpecializedILi4ELi2ELi16ELb1ELb0EEEJSI_NS5_IJSF_NSA_ILi32EEEEEESJ_SK_SJ_SK_NS1G_6fusion15FusionCallbacksIS1K_NS1N_13LinCombEltActINS1G_6thread4ReLuESJ_fSJ_fLNS_15FloatRoundStyleE2EEESI_S1M_JEEES13_NS14_INS15_ILi2ELi4ELi3EEES18_NSU_INS5_IJS19_S1L_EEENS5_IJS1L_SB_EEEEEEENS4_17SM75_U32x4_LDSM_NENS4_14SM90_TMA_STOREES1Z_NS4_17SM90_U32x4_STSM_NENS4_9Copy_AtomIJS22_NS_6half_tEEEEvEEEvvEEEEvNT_6ParamsE:
[----:B------:R-:W1:Y:S01]  /*0000*/  LDC R1, c[0x0][0x28] ;  /* 0x00000a00ff017b82 */ /* 0x000e620000000800 */
[----:B------:R-:W2:Y:S07]  /*0010*/  S2R R18, SR_TID.X ;  /* 0x0000000000127919 */ /* 0x000eae0000002100 */
[----:B------:R-:W3:Y:S01]  /*0020*/  LDC.64 R4, c[0x0][0x588] ;  /* 0x00016200ff047b82 */ /* 0x000ee20000000a00 */
[----:B------:R-:W-:Y:S01]  /*0030*/  ELECT P0, URZ, PT ;  /* 0x00000000003f782f */ /* 0x000fe20003800000 */
[----:B------:R-:W-:Y:S01]  /*0040*/  BSSY B0, `(.L_x_0) ;  /* 0x0000016000007945 */ /* 0x000fe20003800000 */
[----:B--2---:R-:W-:-:S02]  /*0050*/  SHF.R.U32.HI R6, RZ, 0x5, R18 ;  /* 0x00000005ff067819 */ /* 0x004fc40000011612 */
[----:B------:R-:W-:-:S03]  /*0060*/  SHF.R.U32.HI R2, RZ, 0x7, R18 ;  /* 0x00000007ff027819 */ /* 0x000fc60000011612 */
[----:B------:R-:W2:Y:S04]  /*0070*/  SHFL.IDX PT, R0, R6, RZ, 0x1f ;  /* 0x00001fff06007589 */ /* 0x000ea800000e0000 */
[----:B------:R4:W1:Y:S01]  /*0080*/  SHFL.IDX PT, R10, R2, RZ, 0x1f ;  /* 0x00001fff020a7589 */ /* 0x00086200000e0000 */
[----:B--2---:R-:W-:Y:S02]  /*0090*/  ISETP.NE.OR P0, PT, R0, RZ, !P0 ;  /* 0x000000ff0000720c */ /* 0x004fe40004705670 */
[----:B------:R-:W-:-:S11]  /*00a0*/  SHF.R.S32.HI R3, RZ, 0x1f, R0 ;  /* 0x0000001fff037819 */ /* 0x000fd60000011400 */
[----:B-1-34-:R-:W-:Y:S05]  /*00b0*/  @P0 BRA `(.L_x_1) ;  /* 0x0000000000380947 */ /* 0x01afea0003800000 */
[----:B------:R-:W-:Y:S02]  /*00c0*/  ULDC.64 UR4, c[0x0][0x198] ;  /* 0x0000660000047ab9 */ /* 0x000fe40000000a00 */
[----:B------:R-:W-:Y:S02]  /*00d0*/  UIADD3 UR6, UP0, UR4, 0xf0, URZ ;  /* 0x000000f004067890 */ /* 0x000fe4000ff1e03f */
[----:B------:R-:W-:Y:S02]  /*00e0*/  UIADD3 UR8, UP1, UR4, 0x1f0, URZ ;  /* 0x000001f004087890 */ /* 0x000fe4000ff3e03f */
[----:B------:R-:W-:Y:S02]  /*00f0*/  UIADD3 UR10, UP2, UR4, 0x3f0, URZ ;  /* 0x000003f0040a7890 */ /* 0x000fe4000ff5e03f */
[----:B------:R-:W-:Y:S02]  /*0100*/  UIADD3 UR4, UP3, UR4, 0x4f0, URZ ;  /* 0x000004f004047890 */ /* 0x000fe4000ff7e03f */
[----:B------:R-:W-:-:S02]  /*0110*/  UIADD3.X UR7, URZ, UR5, URZ, UP0, !UPT ;  /* 0x000000053f077290 */ /* 0x000fc400087fe43f */
[----:B------:R-:W-:Y:S02]  /*0120*/  UIADD3.X UR9, URZ, UR5, URZ, UP1, !UPT ;  /* 0x000000053f097290 */ /* 0x000fe40008ffe43f */
[----:B------:R-:W-:Y:S02]  /*0130*/  UIADD3.X UR11, URZ, UR5, URZ, UP2, !UPT ;  /* 0x000000053f0b7290 */ /* 0x000fe400097fe43f */
[----:B------:R-:W-:-:S03]  /*0140*/  UIADD3.X UR5, URZ, UR5, URZ, UP3, !UPT ;  /* 0x000000053f057290 */ /* 0x000fc60009ffe43f */
[----:B------:R1:W-:Y:S02]  /*0150*/  UTMACCTL.PF [UR6] ;  /* 0x00000000060079b9 */ /* 0x0003e40008040000 */
[----:B------:R1:W-:Y:S02]  /*0160*/  UTMACCTL.PF [UR8] ;  /* 0x00000000080079b9 */ /* 0x0003e40008040000 */
[----:B------:R1:W-:Y:S02]  /*0170*/  UTMACCTL.PF [UR10] ;  /* 0x000000000a0079b9 */ /* 0x0003e40008040000 */
[----:B------:R1:W-:Y:S02]  /*0180*/  UTMACCTL.PF [UR4] ;  /* 0x00000000040079b9 */ /* 0x0003e40008040000 */
[----:B-1----:R-:W-:Y:S01]  /*0190*/  NOP ;  /* 0x0000000000007918 */ /* 0x002fe20000000000 */
.L_x_1:
[----:B------:R-:W-:Y:S05]  /*01a0*/  BSYNC B0 ;  /* 0x0000000000007941 */ /* 0x000fea0003800000 */
.L_x_0:
[----:B------:R-:W-:Y:S01]  /*01b0*/  ULDC.64 UR4, c[0x0][0x590] ;  /* 0x0001640000047ab9 */ /* 0x000fe20000000a00 */
[----:B------:R-:W-:Y:S01]  /*01c0*/  LEA.HI R3, R3, R0, RZ, 0x2 ;  /* 0x0000000003037211 */ /* 0x000fe200078f10ff */
[----:B------:R-:W-:Y:S01]  /*01d0*/  ULDC.64 UR48, c[0x0][0x208] ;  /* 0x0000820000307ab9 */ /* 0x000fe20000000a00 */
[----:B------:R-:W-:Y:S01]  /*01e0*/  ISETP.NE.U32.AND P2, PT, RZ, UR4, PT ;  /* 0x00000004ff007c0c */ /* 0x000fe2000bf45070 */
[----:B------:R-:W-:Y:S01]  /*01f0*/  IMAD.MOV.U32 R2, RZ, RZ, R4 ;  /* 0x000000ffff027224 */ /* 0x000fe200078e0004 */
[----:B------:R-:W-:Y:S02]  /*0200*/  LOP3.LUT R3, R3, 0xfffffffc, RZ, 0xc0, !PT ;  /* 0xfffffffc03037812 */ /* 0x000fe400078ec0ff */
[----:B------:R-:W-:Y:S02]  /*0210*/  ISETP.NE.AND.EX P3, PT, RZ, UR5, PT, P2 ;  /* 0x00000005ff007c0c */ /* 0x000fe4000bf65320 */
[----:B------:R-:W-:Y:S01]  /*0220*/  PRMT R7, RZ, 0x7610, R7 ;  /* 0x00007610ff077816 */ /* 0x000fe20000000007 */
[----:B------:R-:W-:-:S02]  /*0230*/  IMAD.IADD R0, R0, 0x1, -R3 ;  /* 0x0000000100007824 */ /* 0x000fc400078e0a03 */
[----:B------:R-:W-:-:S08]  /*0240*/  IMAD.MOV.U32 R3, RZ, RZ, R5 ;  /* 0x000000ffff037224 */ /* 0x000fd000078e0005 */
[----:B------:R-:W-:Y:S05]  /*0250*/  @P3 BRA `(.L_x_2) ;  /* 0x0000000000303947 */ /* 0x000fea0003800000 */
[----:B------:R-:W-:Y:S02]  /*0260*/  ULDC.64 UR6, c[0x0][0x588] ;  /* 0x0001620000067ab9 */ /* 0x000fe40000000a00 */
[----:B------:R-:W-:-:S04]  /*0270*/  ISETP.NE.U32.AND P0, PT, RZ, UR6, PT ;  /* 0x00000006ff007c0c */ /* 0x000fc8000bf05070 */
[----:B------:R-:W-:-:S13]  /*0280*/  ISETP.NE.AND.EX P0, PT, RZ, UR7, PT, P0 ;  /* 0x00000007ff007c0c */ /* 0x000fda000bf05300 */
[----:B------:R-:W-:Y:S05]  /*0290*/  @!P0 BRA `(.L_x_3) ;  /* 0x0000000000108947 */ /* 0x000fea0003800000 */
[----:B------:R-:W2:Y:S02]  /*02a0*/  LDG.E R7, desc[UR48][R2.64] ;  /* 0x0000003002077981 */ /* 0x000ea4000c1e1900 */
[----:B--2---:R-:W-:Y:S01]  /*02b0*/  FSETP.NEU.AND P1, PT, R7, RZ, PT ;  /* 0x000000ff0700720b */ /* 0x004fe20003f2d000 */
[----:B------:R-:W-:Y:S01]  /*02c0*/  IMAD.MOV.U32 R7, RZ, RZ, 0x1 ;  /* 0x00000001ff077424 */ /* 0x000fe200078e00ff */
[----:B------:R-:W-:Y:S11]  /*02d0*/  BRA `(.L_x_2) ;  /* 0x0000000000107947 */ /* 0x000ff60003800000 */
.L_x_3:
[----:B------:R-:W-:Y:S01]  /*02e0*/  ULDC UR6, c[0x0][0x580] ;  /* 0x0001600000067ab9 */ /* 0x000fe20000000800 */
[----:B------:R-:W-:Y:S01]  /*02f0*/  IMAD.MOV.U32 R7, RZ, RZ, 0x1 ;  /* 0x00000001ff077424 */ /* 0x000fe200078e00ff */
[----:B------:R-:W-:Y:S02]  /*0300*/  FSETP.NEU.AND P1, PT, RZ, UR6, PT ;  /* 0x00000006ff007c0b */ /* 0x000fe4000bf2d000 */
[----:B------:R-:W-:-:S11]  /*0310*/  CS2R R2, SRZ ;  /* 0x0000000000027805 */ /* 0x000fd6000001ff00 */
.L_x_2:
[----:B------:R-:W-:Y:S02]  /*0320*/  ISETP.NE.U32.AND P4, PT, R2, RZ, PT ;  /* 0x000000ff0200720c */ /* 0x000fe40003f85070 */
[----:B------:R-:W-:Y:S02]  /*0330*/  ISETP.NE.AND.EX P5, PT, RZ, UR5, PT, P2 ;  /* 0x00000005ff007c0c */ /* 0x000fe4000bfa5320 */
[----:B------:R-:W-:Y:S02]  /*0340*/  ISETP.NE.AND.EX P2, PT, R3, RZ, PT, P4 ;  /* 0x000000ff0300720c */ /* 0x000fe40003f45340 */
[----:B------:R-:W-:-:S11]  /*0350*/  PLOP3.LUT P0, PT, PT, PT, PT, 0x8, 0x0 ;  /* 0x000000000000781c */ /* 0x000fd60003f0e170 */
[----:B------:R-:W-:Y:S05]  /*0360*/  @P2 BRA P5, `(.L_x_4) ;  /* 0x0000000000342947 */ /* 0x000fea0002800000 */
[----:B------:R-:W-:-:S04]  /*0370*/  ISETP.NE.U32.AND P0, PT, RZ, UR4, PT ;  /* 0x00000004ff007c0c */ /* 0x000fc8000bf05070 */
[----:B------:R-:W-:-:S13]  /*0380*/  ISETP.NE.AND.EX P0, PT, RZ, UR5, PT, P0 ;  /* 0x00000005ff007c0c */ /* 0x000fda000bf05300 */
[----:B------:R-:W-:Y:S05]  /*0390*/  @!P0 BRA `(.L_x_5) ;  /* 0x0000000000248947 */ /* 0x000fea0003800000 */
[----:B------:R-:W-:Y:S02]  /*03a0*/  PRMT R7, R7, 0x9910, RZ ;  /* 0x0000991007077816 */ /* 0x000fe400000000ff */
[----:B------:R-:W-:Y:S02]  /*03b0*/  ISETP.NE.U32.AND P0, PT, R2, RZ, PT ;  /* 0x000000ff0200720c */ /* 0x000fe40003f05070 */
[----:B------:R-:W-:Y:S02]  /*03c0*/  ISETP.NE.AND P2, PT, R7, RZ, PT ;  /* 0x000000ff0700720c */ /* 0x000fe40003f45270 */
[----:B------:R-:W-:Y:S02]  /*03d0*/  ISETP.NE.AND.EX P0, PT, R3, RZ, PT, P0 ;  /* 0x000000ff0300720c */ /* 0x000fe40003f05300 */
[----:B------:R-:W-:-:S09]  /*03e0*/  SEL R2, RZ, 0xffffffff, P1 ;  /* 0xffffffffff027807 */ /* 0x000fd20000800000 */
[----:B------:R-:W-:-:S04]  /*03f0*/  @!P2 SEL R2, RZ, 0xffffffff, P0 ;  /* 0xffffffffff02a807 */ /* 0x000fc80000000000 */
[----:B------:R-:W-:-:S04]  /*0400*/  LOP3.LUT R2, R2, 0x1, RZ, 0xc0, !PT ;  /* 0x0000000102027812 */ /* 0x000fc800078ec0ff */
[----:B------:R-:W-:Y:S01]  /*0410*/  ISETP.EQ.U32.AND P0, PT, R2, 0x1, PT ;  /* 0x000000010200780c */ /* 0x000fe20003f02070 */
[----:B------:R-:W-:-:S12]  /*0420*/  BRA `(.L_x_4) ;  /* 0x0000000000047947 */ /* 0x000fd80003800000 */
.L_x_5:
[----:B------:R-:W-:-:S13]  /*0430*/  PLOP3.LUT P0, PT, P1, PT, PT, 0x8, 0x0 ;  /* 0x000000000000781c */ /* 0x000fda0000f0e170 */
.L_x_4:
[----:B------:R-:W1:Y:S02]  /*0440*/  SHFL.IDX PT, R2, R6, RZ, 0x1f ;  /* 0x00001fff06027589 */ /* 0x000e6400000e0000 */
[----:B-1----:R-:W-:-:S13]  /*0450*/  ISETP.NE.AND P1, PT, R2, RZ, PT ;  /* 0x000000ff0200720c */ /* 0x002fda0003f25270 */
[----:B------:R-:W-:Y:S05]  /*0460*/  @P1 BRA `(.L_x_6) ;  /* 0x0000000000581947 */ /* 0x000fea0003800000 */
[----:B------:R-:W1:Y:S01]  /*0470*/  S2UR UR8, SR_CgaCtaId ;  /* 0x00000000000879c3 */ /* 0x000e620000008800 */
[----:B------:R-:W-:Y:S01]  /*0480*/  UMOV UR4, 0x400 ;  /* 0x0000040000047882 */ /* 0x000fe20000000000 */
[----:B------:R-:W-:Y:S01]  /*0490*/  UMOV UR5, 0x1 ;  /* 0x0000000100057882 */ /* 0x000fe20000000000 */
[----:B------:R-:W-:Y:S01]  /*04a0*/  UMOV UR6, 0x100 ;  /* 0x0000010000067882 */ /* 0x000fe20000000000 */
[----:B------:R-:W-:Y:S01]  /*04b0*/  ELECT P1, URZ, PT ;  /* 0x00000000003f782f */ /* 0x000fe20003820000 */
[----:B------:R-:W-:-:S04]  /*04c0*/  UIADD3 UR6, -UR6, 0x100000, URZ ;  /* 0x0010000006067890 */ /* 0x000fc8000fffe13f */
[----:B------:R-:W-:Y:S02]  /*04d0*/  USHF.L.U32 UR7, UR6, 0xb, URZ ;  /* 0x0000000b06077899 */ /* 0x000fe4000800063f */
[----:B------:R-:W-:Y:S02]  /*04e0*/  USHF.L.U32 UR6, UR6, 0x1, URZ ;  /* 0x0000000106067899 */ /* 0x000fe4000800063f */
[----:B-1----:R-:W-:Y:S02]  /*04f0*/  ULEA UR8, UR8, UR4, 0x18 ;  /* 0x0000000408087291 */ /* 0x002fe4000f8ec03f */
[----:B------:R-:W-:-:S04]  /*0500*/  UIADD3 UR4, -UR5, 0x100000, URZ ;  /* 0x0010000005047890 */ /* 0x000fc8000fffe13f */
[----:B------:R-:W-:Y:S02]  /*0510*/  USHF.L.U32 UR5, UR4, 0xb, URZ ;  /* 0x0000000b04057899 */ /* 0x000fe4000800063f */
[----:B------:R-:W-:Y:S01]  /*0520*/  USHF.L.U32 UR4, UR4, 0x1, URZ ;  /* 0x0000000104047899 */ /* 0x000fe2000800063f */
[----:B------:R-:W1:Y:S11]  /*0530*/  FENCE.VIEW.ASYNC.S ;  /* 0x00000000000073c6 */ /* 0x000e760000000000 */
[----:B-1----:R1:W2:Y:S01]  /*0540*/  SYNCS.EXCH.64 URZ, [UR8], UR4 ;  /* 0x00000004083f75b2 */ /* 0x0022a20008000100 */
[----:B------:R1:W3:Y:S01]  /*0550*/  SYNCS.EXCH.64 URZ, [UR8+0x20], UR6 ;  /* 0x00002006083f75b2 */ /* 0x0002e20008000100 */
[----:B------:R1:W4:Y:S01]  /*0560*/  SYNCS.EXCH.64 URZ, [UR8+0x8], UR4 ;  /* 0x00000804083f75b2 */ /* 0x0003220008000100 */
[----:B------:R1:W1:Y:S01]  /*0570*/  SYNCS.EXCH.64 URZ, [UR8+0x28], UR6 ;  /* 0x00002806083f75b2 */ /* 0x0002620008000100 */
[----:B------:R1:W1:Y:S01]  /*0580*/  SYNCS.EXCH.64 URZ, [UR8+0x10], UR4 ;  /* 0x00001004083f75b2 */ /* 0x0002620008000100 */
[----:B------:R1:W1:Y:S01]  /*0590*/  SYNCS.EXCH.64 URZ, [UR8+0x30], UR6 ;  /* 0x00003006083f75b2 */ /* 0x0002620008000100 */
[----:B------:R1:W1:Y:S01]  /*05a0*/  SYNCS.EXCH.64 URZ, [UR8+0x18], UR4 ;  /* 0x00001804083f75b2 */ /* 0x0002620008000100 */
[----:B------:R1:W1:Y:S01]  /*05b0*/  SYNCS.EXCH.64 URZ, [UR8+0x38], UR6 ;  /* 0x00003806083f75b2 */ /* 0x0002620008000100 */
[----:B------:R-:W-:Y:S01]  /*05c0*/  NOP ;  /* 0x0000000000007918 */ /* 0x000fe20000000000 */
.L_x_6:
[----:B------:R-:W5:Y:S01]  /*05d0*/  SHFL.IDX PT, R3, R6, RZ, 0x1f ;  /* 0x00001fff06037589 */ /* 0x000f6200000e0000 */
[----:B------:R-:W1:Y:S01]  /*05e0*/  LDC R2, c[0x0][0x904] ;  /* 0x00024100ff027b82 */ /* 0x000e620000000800 */
[----:B------:R-:W-:Y:S01]  /*05f0*/  NOP ;  /* 0x0000000000007918 */ /* 0x000fe20000000000 */
[----:B-----5:R-:W-:-:S13]  /*0600*/  ISETP.NE.AND P1, PT, R3, RZ, PT ;  /* 0x000000ff0300720c */ /* 0x020fda0003f25270 */
[----:B------:R-:W-:Y:S05]  /*0610*/  @P1 BRA `(.L_x_7) ;  /* 0x0000000000581947 */ /* 0x000fea0003800000 */
[----:B-1----:R-:W1:Y:S01]  /*0620*/  S2UR UR5, SR_CgaCtaId ;  /* 0x00000000000579c3 */ /* 0x002e620000008800 */
[----:B------:R-:W-:Y:S01]  /*0630*/  UMOV UR4, 0x400 ;  /* 0x0000040000047882 */ /* 0x000fe20000000000 */
[----:B------:R-:W-:Y:S01]  /*0640*/  UMOV UR6, 0x20 ;  /* 0x0000002000067882 */ /* 0x000fe20000000000 */
[----:B------:R-:W-:Y:S01]  /*0650*/  UMOV UR7, 0x100 ;  /* 0x0000010000077882 */ /* 0x000fe20000000000 */
[----:B------:R-:W-:Y:S01]  /*0660*/  ELECT P1, URZ, PT ;  /* 0x00000000003f782f */ /* 0x000fe20003820000 */
[----:B-1----:R-:W-:Y:S02]  /*0670*/  ULEA UR8, UR5, UR4, 0x18 ;  /* 0x0000000405087291 */ /* 0x002fe4000f8ec03f */
[----:B------:R-:W-:-:S04]  /*0680*/  UIADD3 UR4, -UR6, 0x100000, URZ ;  /* 0x0010000006047890 */ /* 0x000fc8000fffe13f */
[----:B------:R-:W-:Y:S02]  /*0690*/  USHF.L.U32 UR5, UR4, 0xb, URZ ;  /* 0x0000000b04057899 */ /* 0x000fe4000800063f */
[----:B------:R-:W-:Y:S02]  /*06a0*/  USHF.L.U32 UR4, UR4, 0x1, URZ ;  /* 0x0000000104047899 */ /* 0x000fe4000800063f */
[----:B------:R-:W-:-:S04]  /*06b0*/  UIADD3 UR6, -UR7, 0x100000, URZ ;  /* 0x0010000007067890 */ /* 0x000fc8000fffe13f */
[----:B------:R-:W-:Y:S02]  /*06c0*/  USHF.L.U32 UR7, UR6, 0xb, URZ ;  /* 0x0000000b06077899 */ /* 0x000fe4000800063f */
[----:B------:R-:W-:Y:S01]  /*06d0*/  USHF.L.U32 UR6, UR6, 0x1, URZ ;  /* 0x0000000106067899 */ /* 0x000fe2000800063f */
[----:B------:R-:W1:Y:S03]  /*06e0*/  FENCE.VIEW.ASYNC.S ;  /* 0x00000000000073c6 */ /* 0x000e660000000000 */
[----:B-1----:R1:W1:Y:S08]  /*06f0*/  SYNCS.EXCH.64 URZ, [UR8+0x40], UR4 ;  /* 0x00004004083f75b2 */ /* 0x0022700008000100 */
[----:B------:R1:W1:Y:S01]  /*0700*/  SYNCS.EXCH.64 URZ, [UR8+0x60], UR6 ;  /* 0x00006006083f75b2 */ /* 0x0002620008000100 */
[----:B------:R1:W1:Y:S01]  /*0710*/  SYNCS.EXCH.64 URZ, [UR8+0x48], UR4 ;  /* 0x00004804083f75b2 */ /* 0x0002620008000100 */
[----:B------:R1:W1:Y:S01]  /*0720*/  SYNCS.EXCH.64 URZ, [UR8+0x68], UR6 ;  /* 0x00006806083f75b2 */ /* 0x0002620008000100 */
[----:B------:R1:W1:Y:S01]  /*0730*/  SYNCS.EXCH.64 URZ, [UR8+0x50], UR4 ;  /* 0x00005004083f75b2 */ /* 0x0002620008000100 */
[----:B------:R1:W1:Y:S01]  /*0740*/  SYNCS.EXCH.64 URZ, [UR8+0x70], UR6 ;  /* 0x00007006083f75b2 */ /* 0x0002620008000100 */
[----:B------:R1:W1:Y:S01]  /*0750*/  SYNCS.EXCH.64 URZ, [UR8+0x58], UR4 ;  /* 0x00005804083f75b2 */ /* 0x0002620008000100 */
[----:B------:R1:W1:Y:S01]  /*0760*/  SYNCS.EXCH.64 URZ, [UR8+0x78], UR6 ;  /* 0x00007806083f75b2 */ /* 0x0002620008000100 */
[----:B------:R-:W-:Y:S01]  /*0770*/  NOP ;  /* 0x0000000000007918 */ /* 0x000fe20000000000 */
.L_x_7:
[----:B------:R-:W5:Y:S01]  /*0780*/  SHFL.IDX PT, R6, R6, RZ, 0x1f ;  /* 0x00001fff06067589 */ /* 0x000f6200000e0000 */
[----:B------:R-:W-:Y:S01]  /*0790*/  ELECT P1, URZ, PT ;  /* 0x00000000003f782f */ /* 0x000fe20003820000 */
[----:B------:R-:W2:Y:S01]  /*07a0*/  S2UR UR37, SR_CgaCtaId ;  /* 0x00000000002579c3 */ /* 0x000ea20000008800 */
[----:B-1----:R-:W-:Y:S01]  /*07b0*/  ISETP.NE.AND P6, PT, R2, 0x1, PT ;  /* 0x000000010200780c */ /* 0x002fe20003fc5270 */
[----:B------:R-:W1:Y:S01]  /*07c0*/  S2R R3, SR_CTAID.Y ;  /* 0x0000000000037919 */ /* 0x000e620000002600 */
[----:B------:R-:W-:Y:S01]  /*07d0*/  UMOV UR4, 0x20 ;  /* 0x0000002000047882 */ /* 0x000fe20000000000 */
[----:B------:R-:W-:Y:S01]  /*07e0*/  ISETP.NE.AND P4, PT, R0, RZ, PT ;  /* 0x000000ff0000720c */ /* 0x000fe20003f85270 */
[----:B------:R-:W-:Y:S01]  /*07f0*/  NOP ;  /* 0x0000000000007918 */ /* 0x000fe20000000000 */
[----:B------:R-:W3:Y:S01]  /*0800*/  S2R R8, SR_CTAID.X ;  /* 0x0000000000087919 */ /* 0x000ee20000002500 */
[----:B------:R-:W-:Y:S01]  /*0810*/  P2R R7, PR, RZ, 0x40 ;  /* 0x00000040ff077803 */ /* 0x000fe20000000000 */
[----:B------:R-:W-:Y:S01]  /*0820*/  IMAD.MOV.U32 R9, RZ, RZ, RZ ;  /* 0x000000ffff097224 */ /* 0x000fe200078e00ff */
[----:B------:R-:W-:Y:S05]  /*0830*/  BSSY B6, `(.L_x_8) ;  /* 0x000090b000067945 */ /* 0x000fea0003800000 */
[----:B------:R-:W3:Y:S01]  /*0840*/  @P6 LDC R17, c[0x0][0x10] ;  /* 0x00000400ff116b82 */ /* 0x000ee20000000800 */
[----:B------:R-:W-:Y:S01]  /*0850*/  @P6 IMAD.MOV.U32 R7, RZ, RZ, RZ ;  /* 0x000000ffff076224 */ /* 0x000fe200078e00ff */
[----:B-----5:R-:W-:-:S06]  /*0860*/  ISETP.NE.OR P2, PT, R6, RZ, !P1 ;  /* 0x000000ff0600720c */ /* 0x020fcc0004f45670 */
[----:B------:R-:W5:Y:S01]  /*0870*/  @!P6 LDC R11, c[0x0][0xc] ;  /* 0x00000300ff0beb82 */ /* 0x000f620000000800 */
[----:B------:R-:W-:-:S04]  /*0880*/  ISETP.EQ.OR P1, PT, R0, 0x3, !P4 ;  /* 0x000000030000780c */ /* 0x000fc80006722670 */
[----:B------:R-:W-:-:S04]  /*0890*/  ISETP.EQ.AND P1, PT, R10, RZ, P1 ;  /* 0x000000ff0a00720c */ /* 0x000fc80000f22270 */
[----:B------:R-:W-:Y:S01]  /*08a0*/  SEL R22, RZ, 0x1, !P1 ;  /* 0x00000001ff167807 */ /* 0x000fe20004800000 */
[----:B-1----:R-:W-:Y:S01]  /*08b0*/  @P6 IMAD.MOV.U32 R6, RZ, RZ, R3 ;  /* 0x000000ffff066224 */ /* 0x002fe200078e0003 */
[----:B------:R-:W-:Y:S01]  /*08c0*/  VOTEU.ALL UP0, P2 ;  /* 0x00000000003f7886 */ /* 0x000fe20001000000 */
[----:B------:R-:W-:Y:S02]  /*08d0*/  VOTEU.ALL UP1, P2 ;  /* 0x00000000003f7886 */ /* 0x000fe40001020000 */
[----:B---3--:R-:W-:Y:S01]  /*08e0*/  @P6 IMAD.WIDE.U32 R16, R8, R17, R6 ;  /* 0x0000001108106225 */ /* 0x008fe200078e0006 */
[----:B------:R-:W-:Y:S01]  /*08f0*/  @P6 MOV R7, RZ ;  /* 0x000000ff00076202 */ /* 0x000fe20000000f00 */
[----:B------:R-:W-:Y:S01]  /*0900*/  @!UP0 UMOV UR6, 0x400 ;  /* 0x0000040000068882 */ /* 0x000fe20000000000 */
[----:B------:R-:W-:-:S04]  /*0910*/  @!UP0 UIADD3 UR4, -UR4, 0x100000, URZ ;  /* 0x0010000004048890 */ /* 0x000fc8000fffe13f */
[----:B------:R-:W-:Y:S02]  /*0920*/  @!UP0 USHF.L.U32 UR5, UR4, 0xb, URZ ;  /* 0x0000000b04058899 */ /* 0x000fe4000800063f */
[----:B------:R-:W-:Y:S02]  /*0930*/  @!UP0 USHF.L.U32 UR4, UR4, 0x1, URZ ;  /* 0x0000000104048899 */ /* 0x000fe4000800063f */
[----:B--2---:R-:W-:Y:S01]  /*0940*/  @!UP0 ULEA UR8, UR37, UR6, 0x18 ;  /* 0x0000000625088291 */ /* 0x004fe2000f8ec03f */
[----:B------:R-:W-:Y:S01]  /*0950*/  @P6 IMAD.IADD R17, R17, 0x1, R7 ;  /* 0x0000000111116824 */ /* 0x000fe200078e0207 */
[----:B------:R-:W-:Y:S01]  /*0960*/  VOTEU.ALL UP0, P2 ;  /* 0x00000000003f7886 */ /* 0x000fe20001000000 */
[C---:B------:R-:W-:Y:S01]  /*0970*/  ISETP.NE.AND P2, PT, R10.reuse, RZ, PT ;  /* 0x000000ff0a00720c */ /* 0x040fe20003f45270 */
[----:B------:R-:W-:Y:S01]  /*0980*/  ULDC UR6, c[0x0][0xc] ;  /* 0x0000030000067ab9 */ /* 0x000fe20000000800 */
[----:B------:R-:W-:Y:S01]  /*0990*/  ULDC UR7, c[0x0][0x10] ;  /* 0x0000040000077ab9 */ /* 0x000fe20000000800 */
[----:B------:R-:W-:Y:S01]  /*09a0*/  VIADD R10, R10, 0xffffffff ;  /* 0xffffffff0a0a7836 */ /* 0x000fe20000000000 */
[----:B------:R-:W-:Y:S01]  /*09b0*/  ISETP.EQ.AND P5, PT, R0, 0x2, !P2 ;  /* 0x000000020000780c */ /* 0x000fe200057a2270 */
[----:B-----5:R-:W-:-:S03]  /*09c0*/  @!P6 IMAD.WIDE.U32 R6, R11, R3, R8 ;  /* 0x000000030b06e225 */ /* 0x020fc600078e0008 */
[----:B------:R-:W-:Y:S01]  /*09d0*/  ISETP.GE.U32.AND P1, PT, R10, 0x2, PT ;  /* 0x000000020a00780c */ /* 0x000fe20003f26070 */
[----:B------:R-:W1:Y:S02]  /*09e0*/  FENCE.VIEW.ASYNC.S ;  /* 0x00000000000073c6 */ /* 0x000e640000000000 */
[----:B-1----:R-:W4:Y:S01]  /*09f0*/  @!UP0 SYNCS.EXCH.64 URZ, [UR8+0x80], UR4 ;  /* 0x00008004083f85b2 */ /* 0x002f220008000100 */
[----:B------:R-:W-:Y:S01]  /*0a00*/  SEL R19, RZ, 0x1, !P5 ;  /* 0x00000001ff137807 */ /* 0x000fe20006800000 */
[----:B------:R-:W-:Y:S01]  /*0a10*/  @!P6 IMAD.MOV.U32 R16, RZ, RZ, R6 ;  /* 0x000000ffff10e224 */ /* 0x000fe200078e0006 */
[----:B------:R-:W-:Y:S01]  /*0a20*/  SEL R22, R22, 0x2, P1 ;  /* 0x0000000216167807 */ /* 0x000fe20000800000 */
[----:B------:R-:W-:Y:S01]  /*0a30*/  @!P6 IMAD.MOV.U32 R17, RZ, RZ, R7 ;  /* 0x000000ffff11e224 */ /* 0x000fe200078e0007 */
[----:B------:R-:W-:Y:S01]  /*0a40*/  SEL R19, R19, 0x2, P1 ;  /* 0x0000000213137807 */ /* 0x000fe20000800000 */
[----:B------:R1:W4:Y:S01]  /*0a50*/  @!UP1 SYNCS.EXCH.64 URZ, [UR8+0x88], UR4 ;  /* 0x00008804083f95b2 */ /* 0x0003220008000100 */
[----:B------:R-:W-:Y:S01]  /*0a60*/  NOP ;  /* 0x0000000000007918 */ /* 0x000fe20000000000 */
[----:B-1----:R-:W-:-:S03]  /*0a70*/  UIMAD.WIDE.U32 UR4, UR6, UR7, URZ ;  /* 0x00000007060472a5 */ /* 0x002fc6000f8e003f */
[----:B------:R-:W-:Y:S02]  /*0a80*/  ULDC UR6, c[0x0][0x14] ;  /* 0x0000050000067ab9 */ /* 0x000fe40000000800 */
[----:B------:R-:W-:Y:S02]  /*0a90*/  UIMAD.WIDE.U32 UR46, UR4, UR6, URZ ;  /* 0x00000006042e72a5 */ /* 0x000fe4000f8e003f */
[----:B------:R-:W-:-:S04]  /*0aa0*/  UIMAD UR38, UR5, UR6, URZ ;  /* 0x00000006052672a4 */ /* 0x000fc8000f8e023f */
[----:B------:R-:W-:Y:S01]  /*0ab0*/  UIADD3 UR38, UR47, UR38, URZ ;  /* 0x000000262f267290 */ /* 0x000fe2000fffe03f */
[----:B----4-:R-:W-:Y:S06]  /*0ac0*/  BAR.SYNC.DEFER_BLOCKING 0x0 ;  /* 0x0000000000007b1d */ /* 0x010fec0000010000 */
[----:B------:R-:W-:Y:S05]  /*0ad0*/  @!P2 BRA `(.L_x_9) ;  /* 0x0000005c00eca947 */ /* 0x000fea0003800000 */
[----:B------:R-:W-:-:S13]  /*0ae0*/  ISETP.GT.U32.AND P0, PT, R10, 0x1, PT ;  /* 0x000000010a00780c */ /* 0x000fda0003f04070 */
[----:B------:R-:W-:Y:S05]  /*0af0*/  @P0 BRA `(.L_x_10) ;  /* 0x0000008c00780947 */ /* 0x000fea0003800000 */
[----:B------:R-:W-:Y:S01]  /*0b00*/  ULDC.64 UR4, c[0x0][0x8f8] ;  /* 0x00023e0000047ab9 */ /* 0x000fe20000000a00 */
[----:B------:R-:W-:Y:S01]  /*0b10*/  UMOV UR55, 0xffffffff ;  /* 0xffffffff00377882 */ /* 0x000fe20000000000 */
[----:B------:R-:W-:Y:S01]  /*0b20*/  ISETP.GE.U32.AND P0, PT, R16, UR4, PT ;  /* 0x0000000410007c0c */ /* 0x000fe2000bf06070 */
[----:B------:R-:W-:Y:S01]  /*0b30*/  IMAD.MOV.U32 R23, RZ, RZ, -0x1 ;  /* 0xffffffffff177424 */ /* 0x000fe200078e00ff */
[----:B------:R-:W-:Y:S01]  /*0b40*/  PRMT R152, RZ, 0x7610, R152 ;  /* 0x00007610ff987816 */ /* 0x000fe20000000098 */
[----:B------:R-:W-:Y:S01]  /*0b50*/  IMAD.MOV.U32 R156, RZ, RZ, -0x1 ;  /* 0xffffffffff9c7424 */ /* 0x000fe200078e00ff */
[----:B------:R-:W-:Y:S02]  /*0b60*/  ISETP.GE.U32.AND.EX P0, PT, R17, UR5, PT, P0 ;  /* 0x0000000511007c0c */ /* 0x000fe4000bf06100 */
[----:B------:R-:W-:-:S11]  /*0b70*/  PRMT R0, RZ, 0x7610, R0 ;  /* 0x00007610ff007816 */ /* 0x000fd60000000000 */
[----:B------:R-:W-:Y:S05]  /*0b80*/  @P0 BRA `(.L_x_11) ;  /* 0x0000000400600947 */ /* 0x000fea0003800000 */
[----:B------:R-:W1:Y:S01]  /*0b90*/  LDC.64 R14, c[0x0][0x8d0] ;  /* 0x00023400ff0e7b82 */ /* 0x000e620000000a00 */
[----:B------:R-:W-:Y:S01]  /*0ba0*/  MOV R4, R16 ;  /* 0x0000001000047202 */ /* 0x000fe20000000f00 */
[----:B------:R-:W-:-:S06]  /*0bb0*/  IMAD.MOV.U32 R5, RZ, RZ, R17 ;  /* 0x000000ffff057224 */ /* 0x000fcc00078e0011 */
[----:B------:R-:W2:Y:S08]  /*0bc0*/  LDC R0, c[0x0][0x8d8] ;  /* 0x00023600ff007b82 */ /* 0x000eb00000000800 */
[----:B------:R-:W3:Y:S01]  /*0bd0*/  LDC.64 R20, c[0x0][0x8c8] ;  /* 0x00023200ff147b82 */ /* 0x000ee20000000a00 */
[----:B-1----:R-:W-:-:S04]  /*0be0*/  ISETP.NE.U32.AND P0, PT, R14, RZ, PT ;  /* 0x000000ff0e00720c */ /* 0x002fc80003f05070 */
[----:B------:R-:W-:-:S13]  /*0bf0*/  ISETP.NE.AND.EX P0, PT, R15, RZ, PT, P0 ;  /* 0x000000ff0f00720c */ /* 0x000fda0003f05300 */
[----:B--23--:R-:W-:Y:S05]  /*0c00*/  @!P0 BRA `(.L_x_12) ;  /* 0x0000000000288947 */ /* 0x00cfea0003800000 */
[----:B------:R-:W1:Y:S02]  /*0c10*/  LDC R11, c[0x0][0x8dc] ;  /* 0x00023700ff0b7b82 */ /* 0x000e640000000800 */
[----:B-1----:R-:W-:-:S05]  /*0c20*/  IADD3 R11, P0, R16, R11, RZ ;  /* 0x0000000b100b7210 */ /* 0x002fca0007f1e0ff */
[----:B------:R-:W-:-:S04]  /*0c30*/  IMAD.X R13, RZ, RZ, R17, P0 ;  /* 0x000000ffff0d7224 */ /* 0x000fc800000e0611 */
[----:B------:R-:W-:-:S04]  /*0c40*/  IMAD.WIDE.U32 R4, R13, R14, RZ ;  /* 0x0000000e0d047225 */ /* 0x000fc800078e00ff */
[----:B------:R-:W-:-:S04]  /*0c50*/  IMAD.WIDE.U32 R6, P0, R11, R15, R4 ;  /* 0x0000000f0b067225 */ /* 0x000fc80007800004 */
[----:B------:R-:W-:-:S04]  /*0c60*/  IMAD.WIDE.U32 R4, R11, R14, RZ ;  /* 0x0000000e0b047225 */ /* 0x000fc800078e00ff */
[----:B------:R-:W-:Y:S01]  /*0c70*/  IMAD.X R11, RZ, RZ, RZ, P0 ;  /* 0x000000ffff0b7224 */ /* 0x000fe200000e06ff */
[----:B------:R-:W-:Y:S01]  /*0c80*/  IADD3 RZ, P0, R5, R6, RZ ;  /* 0x0000000605ff7210 */ /* 0x000fe20007f1e0ff */
[----:B------:R-:W-:-:S04]  /*0c90*/  IMAD.MOV.U32 R10, RZ, RZ, R7 ;  /* 0x000000ffff0a7224 */ /* 0x000fc800078e0007 */
[----:B------:R-:W-:-:S08]  /*0ca0*/  IMAD.WIDE.U32.X R4, R13, R15, R10, P0 ;  /* 0x0000000f0d047225 */ /* 0x000fd000000e040a */
.L_x_12:
[-CC-:B------:R-:W-:Y:S01]  /*0cb0*/  SHF.R.U64 R25, R4, R0.reuse, R5.reuse ;  /* 0x0000000004197219 */ /* 0x180fe20000001205 */
[----:B------:R-:W1:Y:S01]  /*0cc0*/  LDC.64 R26, c[0x0][0x8e8] ;  /* 0x00023a00ff1a7b82 */ /* 0x000e620000000a00 */
[----:B------:R-:W-:Y:S01]  /*0cd0*/  SHF.R.U32.HI R4, RZ, R0, R5 ;  /* 0x00000000ff047219 */ /* 0x000fe20000011605 */
[----:B------:R-:W-:Y:S01]  /*0ce0*/  ULDC UR4, c[0x0][0x150] ;  /* 0x0000540000047ab9 */ /* 0x000fe20000000800 */
[----:B------:R-:W-:Y:S02]  /*0cf0*/  IADD3 R9, P0, RZ, -R25, RZ ;  /* 0x80000019ff097210 */ /* 0x000fe40007f1e0ff */
[----:B------:R-:W-:-:S03]  /*0d00*/  I2FP.F32.U32 R0, R8 ;  /* 0x0000000800007245 */ /* 0x000fc60000201000 */
[----:B------:R-:W2:Y:S01]  /*0d10*/  LDC R10, c[0x0][0x8c0] ;  /* 0x00023000ff0a7b82 */ /* 0x000ea20000000800 */
[----:B------:R-:W-:Y:S02]  /*0d20*/  IMAD.X R11, RZ, RZ, ~R4, P0 ;  /* 0x000000ffff0b7224 */ /* 0x000fe400000e0e04 */
[----:B------:R-:W-:Y:S01]  /*0d30*/  FMUL R0, R0, UR4 ;  /* 0x0000000400007c20 */ /* 0x000fe20008400000 */
[----:B------:R-:W-:Y:S01]  /*0d40*/  IMAD.WIDE.U32 R4, R9, R20, R16 ;  /* 0x0000001409047225 */ /* 0x000fe200078e0010 */
[----:B------:R-:W-:-:S03]  /*0d50*/  ULDC UR4, c[0x0][0x154] ;  /* 0x0000550000047ab9 */ /* 0x000fc60000000800 */
[----:B------:R-:W-:Y:S01]  /*0d60*/  IMAD R6, R11, R20, RZ ;  /* 0x000000140b067224 */ /* 0x000fe200078e02ff */
[----:B------:R-:W3:Y:S01]  /*0d70*/  LDC R7, c[0x0][0x144] ;  /* 0x00005100ff077b82 */ /* 0x000ee20000000800 */
[----:B------:R-:W4:Y:S02]  /*0d80*/  F2I.U32.TRUNC.NTZ R0, R0 ;  /* 0x0000000000007305 */ /* 0x000f24000020f000 */
[----:B------:R-:W-:-:S04]  /*0d90*/  IMAD R9, R9, R21, R6 ;  /* 0x0000001509097224 */ /* 0x000fc800078e0206 */
[----:B------:R-:W-:Y:S01]  /*0da0*/  IMAD.IADD R9, R5, 0x1, R9 ;  /* 0x0000000105097824 */ /* 0x000fe200078e0209 */
[----:B------:R-:W5:Y:S01]  /*0db0*/  LDC R12, c[0x0][0x8b0] ;  /* 0x00022c00ff0c7b82 */ /* 0x000f620000000800 */
[----:B-1----:R-:W-:-:S04]  /*0dc0*/  ISETP.NE.U32.AND P0, PT, R26, RZ, PT ;  /* 0x000000ff1a00720c */ /* 0x002fc80003f05070 */
[----:B------:R-:W-:-:S03]  /*0dd0*/  ISETP.NE.AND.EX P0, PT, R27, RZ, PT, P0 ;  /* 0x000000ff1b00720c */ /* 0x000fc60003f05300 */
[----:B------:R-:W1:Y:S01]  /*0de0*/  LDC R11, c[0x0][0x900] ;  /* 0x00024000ff0b7b82 */ /* 0x000e620000000800 */
[-CC-:B--2---:R-:W-:Y:S01]  /*0df0*/  SHF.R.U64 R20, R4, R10.reuse, R9.reuse ;  /* 0x0000000a04147219 */ /* 0x184fe20000001209 */
[----:B----4-:R-:W-:Y:S01]  /*0e00*/  IMAD.MOV R5, RZ, RZ, -R0 ;  /* 0x000000ffff057224 */ /* 0x010fe200078e0a00 */
[----:B------:R-:W-:Y:S02]  /*0e10*/  I2FP.F32.U32 R4, R3 ;  /* 0x0000000300047245 */ /* 0x000fe40000201000 */
[----:B------:R-:W-:Y:S01]  /*0e20*/  SHF.R.U32.HI R9, RZ, R10, R9 ;  /* 0x0000000aff097219 */ /* 0x000fe20000011609 */
[----:B------:R-:W-:Y:S02]  /*0e30*/  IMAD.MOV.U32 R10, RZ, RZ, 0x1 ;  /* 0x00000001ff0a7424 */ /* 0x000fe400078e00ff */
[----:B------:R-:W2:Y:S01]  /*0e40*/  LDC R14, c[0x0][0x148] ;  /* 0x00005200ff0e7b82 */ /* 0x000ea20000000800 */
[----:B---3--:R-:W-:Y:S02]  /*0e50*/  IMAD R0, R7, R5, R8 ;  /* 0x0000000507007224 */ /* 0x008fe400078e0208 */
[----:B------:R-:W-:Y:S01]  /*0e60*/  FMUL R5, R4, UR4 ;  /* 0x0000000404057c20 */ /* 0x000fe20008400000 */
[----:B------:R-:W-:-:S04]  /*0e70*/  MOV R4, 0xffffffff ;  /* 0xffffffff00047802 */ /* 0x000fc80000000f00 */
[----:B------:R-:W3:Y:S01]  /*0e80*/  LDC R24, c[0x0][0x8a8] ;  /* 0x00022a00ff187b82 */ /* 0x000ee20000000800 */
[-CC-:B-----5:R-:W-:Y:S02]  /*0e90*/  SHF.R.U64 R28, R20, R12.reuse, R9.reuse ;  /* 0x0000000c141c7219 */ /* 0x1a0fe40000001209 */
[----:B------:R-:W-:Y:S02]  /*0ea0*/  SHF.R.U32.HI R6, RZ, R12, R9 ;  /* 0x0000000cff067219 */ /* 0x000fe40000011609 */
[----:B------:R4:W1:Y:S03]  /*0eb0*/  F2I.U32.TRUNC.NTZ R12, R5 ;  /* 0x00000005000c7305 */ /* 0x000866000020f000 */
[----:B------:R-:W2:Y:S01]  /*0ec0*/  LDC R15, c[0x0][0x8f0] ;  /* 0x00023c00ff0f7b82 */ /* 0x000ea20000000800 */
[-C--:B-1----:R-:W-:Y:S02]  /*0ed0*/  SHF.R.U64 R30, R28, R11.reuse, R6 ;  /* 0x0000000b1c1e7219 */ /* 0x082fe40000001206 */
[----:B------:R-:W-:-:S02]  /*0ee0*/  SHF.L.U32 R4, R4, R11, RZ ;  /* 0x0000000b04047219 */ /* 0x000fc400000006ff */
[-C--:B------:R-:W-:Y:S02]  /*0ef0*/  SHF.R.U32.HI R6, RZ, R11.reuse, R6 ;  /* 0x0000000bff067219 */ /* 0x080fe40000011606 */
[----:B------:R-:W-:Y:S01]  /*0f00*/  SHF.L.U32 R10, R10, R11, RZ ;  /* 0x0000000b0a0a7219 */ /* 0x000fe200000006ff */
[----:B------:R-:W1:Y:S01]  /*0f10*/  LDC R21, c[0x0][0x8e0] ;  /* 0x00023800ff157b82 */ /* 0x000e620000000800 */
[----:B------:R-:W-:Y:S01]  /*0f20*/  LOP3.LUT R11, RZ, R4, RZ, 0x33, !PT ;  /* 0x00000004ff0b7212 */ /* 0x000fe200078e33ff */
[----:B------:R-:W-:Y:S02]  /*0f30*/  IMAD.MOV.U32 R4, RZ, RZ, R30 ;  /* 0x000000ffff047224 */ /* 0x000fe400078e001e */
[----:B----4-:R-:W-:-:S04]  /*0f40*/  IMAD.MOV.U32 R5, RZ, RZ, R6 ;  /* 0x000000ffff057224 */ /* 0x010fc800078e0006 */
[----:B------:R-:W4:Y:S01]  /*0f50*/  LDC R23, c[0x0][0x8b8] ;  /* 0x00022e00ff177b82 */ /* 0x000f220000000800 */
[----:B------:R-:W-:Y:S05]  /*0f60*/  @!P0 BRA `(.L_x_13) ;  /* 0x0000000000288947 */ /* 0x000fea0003800000 */
[----:B------:R-:W5:Y:S02]  /*0f70*/  LDC R9, c[0x0][0x8f4] ;  /* 0x00023d00ff097b82 */ /* 0x000f640000000800 */
[----:B-----5:R-:W-:-:S05]  /*0f80*/  IADD3 R9, P0, R30, R9, RZ ;  /* 0x000000091e097210 */ /* 0x020fca0007f1e0ff */
        /* <DEDUP_REMOVED lines=8> */
.L_x_13:
[----:B--2---:R-:W-:Y:S01]  /*1010*/  SHF.R.U64 R4, R4, R15, R5 ;  /* 0x0000000f04047219 */ /* 0x004fe20000001205 */
[----:B------:R-:W-:Y:S01]  /*1020*/  IMAD.MOV R12, RZ, RZ, -R12 ;  /* 0x000000ffff0c7224 */ /* 0x000fe200078e0a0c */
[----:B------:R-:W-:Y:S02]  /*1030*/  LOP3.LUT R11, R28, R11, RZ, 0xc0, !PT ;  /* 0x0000000b1c0b7212 */ /* 0x000fe400078ec0ff */
[----:B---3--:R-:W-:Y:S01]  /*1040*/  IADD3 R5, R24, -0x1, RZ ;  /* 0xffffffff18057810 */ /* 0x008fe20007ffe0ff */
[----:B------:R-:W-:Y:S01]  /*1050*/  IMAD.MOV R6, RZ, RZ, -R4 ;  /* 0x000000ffff067224 */ /* 0x000fe200078e0a04 */
[----:B------:R-:W-:Y:S01]  /*1060*/  R2UR UR55, R25 ;  /* 0x00000000193772ca */ /* 0x000fe200000e0000 */
[----:B------:R-:W-:Y:S01]  /*1070*/  @P6 IMAD R0, R14, R12, R3 ;  /* 0x0000000c0e006224 */ /* 0x000fe200078e0203 */
[----:B------:R-:W-:Y:S01]  /*1080*/  LOP3.LUT R5, R20, R5, RZ, 0xc0, !PT ;  /* 0x0000000514057212 */ /* 0x000fe200078ec0ff */
[----:B------:R-:W-:Y:S02]  /*1090*/  IMAD R11, R10, R4, R11 ;  /* 0x000000040a0b7224 */ /* 0x000fe400078e020b */
[----:B-1----:R-:W-:-:S02]  /*10a0*/  IMAD R3, R6, R21, R30 ;  /* 0x0000001506037224 */ /* 0x002fc400078e021e */
[----:B----4-:R-:W-:Y:S02]  /*10b0*/  IMAD R0, R11, R23, R0 ;  /* 0x000000170b007224 */ /* 0x010fe400078e0200 */
[----:B------:R-:W-:Y:S02]  /*10c0*/  IMAD R3, R3, R24, R5 ;  /* 0x0000001803037224 */ /* 0x000fe400078e0205 */
[----:B------:R-:W-:-:S03]  /*10d0*/  IMAD.MOV.U32 R4, RZ, RZ, 0x1 ;  /* 0x00000001ff047424 */ /* 0x000fc600078e00ff */
[----:B------:R-:W-:Y:S02]  /*10e0*/  SEL R156, R3, R0, !P6 ;  /* 0x00000000039c7207 */ /* 0x000fe40007000000 */
[----:B------:R-:W-:Y:S02]  /*10f0*/  SEL R23, R0, R3, !P6 ;  /* 0x0000000300177207 */ /* 0x000fe40007000000 */
[----:B------:R-:W-:-:S07]  /*1100*/  PRMT R0, R4, 0x7610, R0 ;  /* 0x0000761004007816 */ /* 0x000fce0000000000 */
.L_x_11:
[----:B------:R-:W-:-:S08]  /*1110*/  NOP ;  /* 0x0000000000007918 */ /* 0x000fd00000000000 */
[----:B------:R-:W1:Y:S02]  /*1120*/  USETMAXREG.TRY_ALLOC.CTAPOOL UP0, 0xe8 ;  /* 0x000000e8000079c8 */ /* 0x000e640008000600 */
[----:B-1----:R-:W-:-:S13]  /*1130*/  PLOP3.LUT P0, PT, PT, PT, UP0, 0x80, 0x0 ;  /* 0x000000000000781c */ /* 0x002fda0003f0f008 */
[----:B------:R-:W-:Y:S05]  /*1140*/  @!P0 BRA `(.L_x_11) ;  /* 0xfffffffc00f08947 */ /* 0x000fea000383ffff */
[----:B------:R-:W-:Y:S02]  /*1150*/  ULDC.64 UR4, c[0x0][0x590] ;  /* 0x0001640000047ab9 */ /* 0x000fe40000000a00 */
[----:B------:R-:W-:Y:S02]  /*1160*/  IMAD.U32 R160, RZ, RZ, UR4 ;  /* 0x00000004ffa07e24 */ /* 0x000fe4000f8e00ff */
[----:B------:R-:W-:-:S03]  /*1170*/  IMAD.U32 R161, RZ, RZ, UR5 ;  /* 0x00000005ffa17e24 */ /* 0x000fc6000f8e00ff */
[----:B------:R-:W-:-:S04]  /*1180*/  ISETP.NE.U32.AND P1, PT, R160, RZ, PT ;  /* 0x000000ffa000720c */ /* 0x000fc80003f25070 */
[----:B------:R-:W-:-:S13]  /*1190*/  ISETP.NE.AND.EX P0, PT, R161, RZ, PT, P1 ;  /* 0x000000ffa100720c */ /* 0x000fda0003f05310 */
[----:B------:R-:W-:Y:S05]  /*11a0*/  @P0 BRA `(.L_x_14) ;  /* 0x00000000002c0947 */ /* 0x000fea0003800000 */
[----:B------:R-:W-:Y:S02]  /*11b0*/  ULDC.64 UR4, c[0x0][0x588] ;  /* 0x0001620000047ab9 */ /* 0x000fe40000000a00 */
[----:B------:R-:W-:-:S04]  /*11c0*/  ISETP.NE.U32.AND P0, PT, RZ, UR4, PT ;  /* 0x00000004ff007c0c */ /* 0x000fc8000bf05070 */
[----:B------:R-:W-:-:S13]  /*11d0*/  ISETP.NE.AND.EX P0, PT, RZ, UR5, PT, P0 ;  /* 0x00000005ff007c0c */ /* 0x000fda000bf05300 */
[----:B------:R-:W-:Y:S05]  /*11e0*/  @!P0 BRA `(.L_x_15) ;  /* 0x0000000000108947 */ /* 0x000fea0003800000 */
[----:B------:R-:W1:Y:S02]  /*11f0*/  LDC.64 R4, c[0x0][0x588] ;  /* 0x00016200ff047b82 */ /* 0x000e640000000a00 */
[----:B-1----:R1:W5:Y:S01]  /*1200*/  LDG.E R153, desc[UR48][R4.64] ;  /* 0x0000003004997981 */ /* 0x002362000c1e1900 */
[----:B------:R-:W-:Y:S01]  /*1210*/  IMAD.MOV.U32 R152, RZ, RZ, 0x1 ;  /* 0x00000001ff987424 */ /* 0x000fe200078e00ff */
[----:B------:R-:W-:Y:S06]  /*1220*/  BRA `(.L_x_14) ;  /* 0x00000000000c7947 */ /* 0x000fec0003800000 */
.L_x_15:
[----:B------:R-:W-:Y:S01]  /*1230*/  ULDC UR4, c[0x0][0x580] ;  /* 0x0001600000047ab9 */ /* 0x000fe20000000800 */
[----:B------:R-:W-:Y:S02]  /*1240*/  IMAD.MOV.U32 R152, RZ, RZ, 0x1 ;  /* 0x00000001ff987424 */ /* 0x000fe400078e00ff */
[----:B------:R-:W-:-:S07]  /*1250*/  IMAD.U32 R153, RZ, RZ, UR4 ;  /* 0x00000004ff997e24 */ /* 0x000fce000f8e00ff */
.L_x_14:
[----:B------:R-:W-:Y:S02]  /*1260*/  ULDC.64 UR4, c[0x0][0x5b0] ;  /* 0x00016c0000047ab9 */ /* 0x000fe40000000a00 */
[----:B------:R-:W-:-:S04]  /*1270*/  ISETP.NE.U32.AND P0, PT, RZ, UR4, PT ;  /* 0x00000004ff007c0c */ /* 0x000fc8000bf05070 */
[----:B------:R-:W-:-:S13]  /*1280*/  ISETP.NE.AND.EX P0, PT, RZ, UR5, PT, P0 ;  /* 0x00000005ff007c0c */ /* 0x000fda000bf05300 */
[----:B------:R-:W-:Y:S05]  /*1290*/  @P0 BRA `(.L_x_16) ;  /* 0x0000000000240947 */ /* 0x000fea0003800000 */
[----:B------:R-:W-:Y:S02]  /*12a0*/  ULDC.64 UR4, c[0x0][0x5a8] ;  /* 0x00016a0000047ab9 */ /* 0x000fe40000000a00 */
[----:B------:R-:W-:-:S04]  /*12b0*/  ISETP.NE.U32.AND P0, PT, RZ, UR4, PT ;  /* 0x00000004ff007c0c */ /* 0x000fc8000bf05070 */
[----:B------:R-:W-:-:S13]  /*12c0*/  ISETP.NE.AND.EX P0, PT, RZ, UR5, PT, P0 ;  /* 0x00000005ff007c0c */ /* 0x000fda000bf05300 */
[----:B------:R-:W-:Y:S05]  /*12d0*/  @!P0 BRA `(.L_x_17) ;  /* 0x00000000000c8947 */ /* 0x000fea0003800000 */
[----:B------:R-:W2:Y:S02]  /*12e0*/  LDC.64 R154, c[0x0][0x5a8] ;  /* 0x00016a00ff9a7b82 */ /* 0x000ea40000000a00 */
[----:B--2---:R2:W5:Y:S01]  /*12f0*/  LDG.E R154, desc[UR48][R154.64] ;  /* 0x000000309a9a7981 */ /* 0x004562000c1e1900 */
[----:B------:R-:W-:Y:S05]  /*1300*/  BRA `(.L_x_16) ;  /* 0x0000000000087947 */ /* 0x000fea0003800000 */
.L_x_17:
[----:B------:R-:W-:Y:S02]  /*1310*/  ULDC UR4, c[0x0][0x5a0] ;  /* 0x0001680000047ab9 */ /* 0x000fe40000000800 */
[----:B------:R-:W-:-:S07]  /*1320*/  MOV R154, UR4 ;  /* 0x00000004009a7c02 */ /* 0x000fce0008000f00 */
.L_x_16:
[----:B------:R-:W-:Y:S01]  /*1330*/  LOP3.LUT P2, RZ, R0, 0xff, RZ, 0xc0, !PT ;  /* 0x000000ff00ff7812 */ /* 0x000fe2000784c0ff */
[----:B------:R-:W-:Y:S01]  /*1340*/  UMOV UR36, URZ ;  /* 0x0000003f00247c82 */ /* 0x000fe20008000000 */
[----:B------:R-:W-:-:S11]  /*1350*/  PLOP3.LUT P0, PT, PT, PT, PT, 0x80, 0x0 ;  /* 0x000000000000781c */ /* 0x000fd60003f0f070 */
[----:B------:R-:W-:Y:S05]  /*1360*/  @!P2 BRA `(.L_x_18) ;  /* 0x000000540030a947 */ /* 0x000fea0003800000 */
[----:B------:R-:W-:Y:S01]  /*1370*/  ULDC UR4, c[0x0][0x28c] ;  /* 0x0000a30000047ab9 */ /* 0x000fe20000000800 */
[----:B--2---:R-:W-:Y:S01]  /*1380*/  IMAD.MOV.U32 R155, RZ, RZ, 0x10 ;  /* 0x00000010ff9b7424 */ /* 0x004fe200078e00ff */
[----:B------:R-:W-:Y:S01]  /*1390*/  UIADD3 UR4, UR4, 0x3f, URZ ;  /* 0x0000003f04047890 */ /* 0x000fe2000fffe03f */
[----:B------:R-:W-:Y:S01]  /*13a0*/  LOP3.LUT P0, RZ, R18, 0x4, RZ, 0xc0, !PT ;  /* 0x0000000412ff7812 */ /* 0x000fe2000780c0ff */
[----:B------:R-:W-:Y:S01]  /*13b0*/  ULDC.64 UR40, c[0x0][0x198] ;  /* 0x0000660000287ab9 */ /* 0x000fe20000000a00 */
[----:B------:R-:W-:Y:S01]  /*13c0*/  LOP3.LUT R157, R22, 0x1, RZ, 0xfc, !PT ;  /* 0x00000001169d7812 */ /* 0x000fe200078efcff */
[----:B------:R-:W-:Y:S01]  /*13d0*/  USHF.R.S32.HI UR5, URZ, 0x1f, UR4 ;  /* 0x0000001f3f057899 */ /* 0x000fe20008011404 */
[----:B------:R-:W-:Y:S01]  /*13e0*/  LOP3.LUT R159, R19, 0x1, RZ, 0xfc, !PT ;  /* 0x00000001139f7812 */ /* 0x000fe200078efcff */
[----:B------:R-:W-:Y:S01]  /*13f0*/  UMOV UR39, URZ ;  /* 0x0000003f00277c82 */ /* 0x000fe20008000000 */
[----:B------:R-:W-:Y:S01]  /*1400*/  SEL R155, R155, 0xfffffff0, !P0 ;  /* 0xfffffff09b9b7807 */ /* 0x000fe20004000000 */
[----:B------:R-:W-:Y:S01]  /*1410*/  ULEA.HI UR5, UR5, UR4, URZ, 0x6 ;  /* 0x0000000405057291 */ /* 0x000fe2000f8f303f */
[----:B------:R-:W-:Y:S01]  /*1420*/  UMOV UR42, URZ ;  /* 0x0000003f002a7c82 */ /* 0x000fe20008000000 */
[----:B------:R-:W-:-:S02]  /*1430*/  UMOV UR43, URZ ;  /* 0x0000003f002b7c82 */ /* 0x000fc40008000000 */
[----:B------:R-:W-:Y:S01]  /*1440*/  USHF.R.S32.HI UR44, URZ, 0x6, UR5 ;  /* 0x000000063f2c7899 */ /* 0x000fe20008011405 */
[----:B------:R-:W-:-:S11]  /*1450*/  UMOV UR36, URZ ;  /* 0x0000003f00247c82 */ /* 0x000fd60008000000 */
.L_x_135:
[----:B------:R-:W-:Y:S01]  /*1460*/  LOP3.LUT R0, R18, 0x80, RZ, 0xc0, !PT ;  /* 0x0000008012007812 */ /* 0x000fe200078ec0ff */
[----:B------:R-:W2:Y:S01]  /*1470*/  S2UR UR50, SR_CgaCtaId ;  /* 0x00000000003279c3 */ /* 0x000ea20000008800 */
[----:B------:R-:W-:Y:S02]  /*1480*/  UMOV UR45, 0x400 ;  /* 0x00000400002d7882 */ /* 0x000fe40000000000 */
[----:B------:R-:W-:-:S06]  /*1490*/  SHF.R.U32.HI R0, RZ, 0x7, R0 ;  /* 0x00000007ff007819 */ /* 0x000fcc0000011600 */
[----:B------:R-:W3:Y:S01]  /*14a0*/  SHFL.IDX PT, R0, R0, RZ, 0x1f ;  /* 0x00001fff00007589 */ /* 0x000ee200000e0000 */
[----:B--2---:R-:W-:Y:S01]  /*14b0*/  ULEA UR45, UR50, UR45, 0x18 ;  /* 0x0000002d322d7291 */ /* 0x004fe2000f8ec03f */
[----:B---3--:R-:W-:-:S13]  /*14c0*/  R2UR UR4, R0 ;  /* 0x00000000000472ca */ /* 0x008fda00000e0000 */
[----:B------:R-:W-:-:S04]  /*14d0*/  ULEA.HI UR5, UR4, UR4, URZ, 0x1 ;  /* 0x0000000404057291 */ /* 0x000fc8000f8f083f */
[----:B------:R-:W-:-:S04]  /*14e0*/  ULOP3.LUT UR5, UR5, 0x7fffe, URZ, 0xc0, !UPT ;  /* 0x0007fffe05057892 */ /* 0x000fc8000f8ec03f */
[----:B------:R-:W-:-:S03]  /*14f0*/  UIADD3 UR5, UR4, -UR5, URZ ;  /* 0x8000000504057290 */ /* 0x000fc6000fffe03f */
[----:B------:R-:W-:Y:S01]  /*1500*/  ULDC UR4, c[0x0][0x28c] ;  /* 0x0000a30000047ab9 */ /* 0x000fe20000000800 */
[----:B------:R-:W-:Y:S01]  /*1510*/  ULEA UR5, UR5, UR45, 0xd ;  /* 0x0000002d05057291 */ /* 0x000fe2000f8e683f */
[----:B------:R-:W-:-:S03]  /*1520*/  ISETP.LT.AND P0, PT, RZ, UR4, PT ;  /* 0x00000004ff007c0c */ /* 0x000fc6000bf01270 */
[----:B------:R-:W-:-:S04]  /*1530*/  UIADD3 UR5, UR5, 0x8400, URZ ;  /* 0x0000840005057890 */ /* 0x000fc8000fffe03f */
[----:B------:R-:W-:-:S04]  /*1540*/  USHF.R.U32.HI UR5, URZ, 0x4, UR5 ;  /* 0x000000043f057899 */ /* 0x000fc80008011605 */
[----:B------:R-:W-:Y:S02]  /*1550*/  ULOP3.LUT UR51, UR5, 0x3fff, URZ, 0xc0, !UPT ;  /* 0x00003fff05337892 */ /* 0x000fe4000f8ec03f */
[----:B-1----:R-:W-:Y:S10]  /*1560*/  @P0 BRA `(.L_x_19) ;  /* 0x0000000000400947 */ /* 0x002ff40003800000 */
[----:B------:R-:W-:Y:S01]  /*1570*/  MOV R0, 0x0 ;  /* 0x0000000000007802 */ /* 0x000fe20000000f00 */
[----:B------:R-:W-:Y:S01]  /*1580*/  ULDC.64 UR4, c[0x4][0x70] ;  /* 0x01001c0000047ab9 */ /* 0x000fe20000000a00 */
[----:B------:R-:W-:Y:S01]  /*1590*/  ULDC.64 UR6, c[0x4][0x8] ;  /* 0x0100020000067ab9 */ /* 0x000fe20000000a00 */
[----:B-1----:R-:W-:Y:S01]  /*15a0*/  IMAD.U32 R4, RZ, RZ, UR4 ;  /* 0x00000004ff047e24 */ /* 0x002fe2000f8e00ff */
[----:B------:R1:W2:Y:S01]  /*15b0*/  LDC.64 R14, c[0x4][R0] ;  /* 0x01000000000e7b82 */ /* 0x0002a20000000a00 */
[----:B------:R-:W-:Y:S01]  /*15c0*/  IMAD.U32 R5, RZ, RZ, UR5 ;  /* 0x00000005ff057e24 */ /* 0x000fe2000f8e00ff */
[----:B------:R-:W-:Y:S01]  /*15d0*/  ULDC.64 UR4, c[0x4][0x78] ;  /* 0x01001e0000047ab9 */ /* 0x000fe20000000a00 */
[----:B------:R-:W-:Y:S01]  /*15e0*/  IMAD.U32 R10, RZ, RZ, UR6 ;  /* 0x00000006ff0a7e24 */ /* 0x000fe2000f8e00ff */
[----:B------:R-:W-:Y:S01]  /*15f0*/  MOV R8, 0x1e1 ;  /* 0x000001e100087802 */ /* 0x000fe20000000f00 */
[----:B------:R-:W-:Y:S02]  /*1600*/  IMAD.U32 R6, RZ, RZ, UR4 ;  /* 0x00000004ff067e24 */ /* 0x000fe4000f8e00ff */
[----:B------:R-:W-:-:S02]  /*1610*/  IMAD.U32 R7, RZ, RZ, UR5 ;  /* 0x00000005ff077e24 */ /* 0x000fc4000f8e00ff */
[----:B------:R-:W-:Y:S02]  /*1620*/  IMAD.U32 R11, RZ, RZ, UR7 ;  /* 0x00000007ff0b7e24 */ /* 0x000fe4000f8e00ff */
[----:B------:R-:W-:Y:S02]  /*1630*/  IMAD.MOV.U32 R12, RZ, RZ, 0x1 ;  /* 0x00000001ff0c7424 */ /* 0x000fe400078e00ff */
[----:B-1----:R-:W-:-:S07]  /*1640*/  IMAD.MOV.U32 R13, RZ, RZ, RZ ;  /* 0x000000ffff0d7224 */ /* 0x002fce00078e00ff */
[----:B------:R-:W-:-:S07]  /*1650*/  LEPC R20, `(.L_x_19) ;  /* 0x000000001014794e */ /* 0x000fce0000000000 */
[----:B--2--5:R-:W-:Y:S05]  /*1660*/  CALL.ABS.NOINC R14 ;  /* 0x000000000e007343 */ /* 0x024fea0003c00000 */
.L_x_19:
[----:B------:R-:W-:-:S13]  /*1670*/  ISETP.NE.AND P0, PT, R157, 0x3, PT ;  /* 0x000000039d00780c */ /* 0x000fda0003f05270 */
[----:B------:R-:W-:Y:S05]  /*1680*/  @!P0 BRA `(.L_x_20) ;  /* 0x0000000000048947 */ /* 0x000fea0003800000 */
[----:B------:R-:W-:Y:S01]  /*1690*/  BPT.TRAP 0x1 ;  /* 0x000000040000795c */ /* 0x000fe20000300000 */
.L_x_20:
[----:B------:R-:W-:Y:S02]  /*16a0*/  IMAD.U32 R3, RZ, RZ, UR43 ;  /* 0x0000002bff037e24 */ /* 0x000fe4000f8e00ff */
[----:B------:R-:W-:-:S03]  /*16b0*/  IMAD.U32 R0, RZ, RZ, UR42 ;  /* 0x0000002aff007e24 */ /* 0x000fc6000f8e00ff */
[----:B------:R-:W-:Y:S02]  /*16c0*/  LEA R3, R3, UR45, 0x3 ;  /* 0x0000002d03037c11 */ /* 0x000fe4000f8e18ff */
[----:B------:R-:W-:-:S04]  /*16d0*/  SHF.L.U32 R0, R0, 0x1f, RZ ;  /* 0x0000001f00007819 */ /* 0x000fc800000006ff */
[----:B------:R2:W3:Y:S01]  /*16e0*/  SYNCS.PHASECHK.TRANS64.TRYWAIT P1, [R3+URZ], R0 ;  /* 0x00000000030075a7 */ /* 0x0004e2000802017f */
[----:B------:R-:W-:Y:S05]  /*16f0*/  @!P0 BRA `(.L_x_21) ;  /* 0x0000000000048947 */ /* 0x000fea0003800000 */
[----:B------:R-:W-:Y:S01]  /*1700*/  BPT.TRAP 0x1 ;  /* 0x000000040000795c */ /* 0x000fe20000300000 */
.L_x_21:
[----:B---3--:R-:W-:Y:S05]  /*1710*/  @P1 BRA `(.L_x_22) ;  /* 0x0000000000081947 */ /* 0x008fea0003800000 */
[----:B------:R-:W3:Y:S02]  /*1720*/  SYNCS.PHASECHK.TRANS64.TRYWAIT P1, [R3+URZ], R0 ;  /* 0x00000000030075a7 */ /* 0x000ee4000802017f */
[----:B---3--:R-:W-:Y:S05]  /*1730*/  @!P1 BRA `(.L_x_23) ;  /* 0x0000008000709947 */ /* 0x008fea0003800000 */
.L_x_22:
[----:B------:R-:W-:-:S04]  /*1740*/  UISETP.LT.AND UP0, UPT, UR44, 0x1, UPT ;  /* 0x000000012c00788c */ /* 0x000fc8000bf01270 */
[----:B------:R-:W-:-:S06]  /*1750*/  USEL UR4, UR44, 0x1, UP0 ;  /* 0x000000012c047887 */ /* 0x000fcc0008000000 */
[----:B--23--:R-:W-:Y:S01]  /*1760*/  IMAD.U32 R0, RZ, RZ, UR4 ;  /* 0x00000004ff007e24 */ /* 0x00cfe2000f8e00ff */
[----:B------:R-:W-:Y:S05]  /*1770*/  WARPSYNC.ALL ;  /* 0x0000000000007948 */ /* 0x000fea0003800000 */
[----:B------:R-:W-:-:S04]  /*1780*/  IADD3 R0, -R0, UR44, RZ ;  /* 0x0000002c00007c10 */ /* 0x000fc8000fffe1ff */
[----:B------:R-:W-:Y:S01]  /*1790*/  ISETP.GE.AND P1, PT, R0, 0x1, PT ;  /* 0x000000010000780c */ /* 0x000fe20003f26270 */
[----:B------:R-:W-:Y:S01]  /*17a0*/  UIADD3 UR4, UR45, 0x18400, URZ ;  /* 0x000184002d047890 */ /* 0x000fe2000fffe03f */
[----:B------:R-:W-:Y:S01]  /*17b0*/  WARPGROUP.ARRIVE ;  /* 0x00000000000079c5 */ /* 0x000fe20000000000 */
[----:B------:R-:W-:Y:S02]  /*17c0*/  ULOP3.LUT UR8, UR51, 0x10000, URZ, 0xfc, !UPT ;  /* 0x0001000033087892 */ /* 0x000fe4000f8efc3f */
[----:B------:R-:W-:Y:S02]  /*17d0*/  USHF.R.U32.HI UR4, URZ, 0x4, UR4 ;  /* 0x000000043f047899 */ /* 0x000fe40008011604 */
[----:B------:R-:W-:Y:S02]  /*17e0*/  ULEA UR10, UR43, UR8, 0xa ;  /* 0x000000082b0a7291 */ /* 0x000fe4000f8e503f */
[----:B------:R-:W-:Y:S01]  /*17f0*/  ULOP3.LUT UR4, UR4, 0x3fff, URZ, 0xc0, !UPT ;  /* 0x00003fff04047892 */ /* 0x000fe2000f8ec03f */
[----:B------:R-:W-:Y:S01]  /*1800*/  UMOV UR5, 0x40000040 ;  /* 0x4000004000057882 */ /* 0x000fe20000000000 */
[----:B------:R-:W-:-:S02]  /*1810*/  UMOV UR7, 0x40000040 ;  /* 0x4000004000077882 */ /* 0x000fc40000000000 */
[----:B------:R-:W-:-:S03]  /*1820*/  ULOP3.LUT UR9, UR4, 0x10000, URZ, 0xfc, !UPT ;  /* 0x0001000004097892 */ /* 0x000fc6000f8efc3f */
[----:B------:R-:W-:Y:S01]  /*1830*/  UMOV UR4, UR10 ;  /* 0x0000000a00047c82 */ /* 0x000fe20008000000 */
[----:B------:R-:W-:-:S07]  /*1840*/  ULEA UR11, UR43, UR9, 0xb ;  /* 0x000000092b0b7291 */ /* 0x000fce000f8e583f */
[----:B------:R-:W-:Y:S02]  /*1850*/  UMOV UR6, UR11 ;  /* 0x0000000b00067c82 */ /* 0x000fe40008000000 */
[----:B------:R-:W-:Y:S01]  /*1860*/  HGMMA.64x256x16.F32.BF16 R24, gdesc[UR4], RZ, !UPT, gsb0 ;  /* 0x03e00000041879f0 */ /* 0x000fe2000c0018ff */
[----:B------:R-:W-:Y:S02]  /*1870*/  UIADD3 UR4, UR10, 0x2, URZ ;  /* 0x000000020a047890 */ /* 0x000fe4000fffe03f */
[----:B------:R-:W-:Y:S01]  /*1880*/  UIADD3 UR6, UR11, 0x2, URZ ;  /* 0x000000020b067890 */ /* 0x000fe2000fffe03f */
[----:B------:R-:W-:Y:S01]  /*1890*/  UMOV UR5, 0x40000040 ;  /* 0x4000004000057882 */ /* 0x000fe20000000000 */
[----:B------:R-:W-:Y:S01]  /*18a0*/  UMOV UR7, 0x40000040 ;  /* 0x4000004000077882 */ /* 0x000fe20000000000 */
[----:B------:R-:W-:Y:S02]  /*18b0*/  WARPGROUP.DEPBAR.LE gsb0, 0x0 ;  /* 0x00008000000079c5 */ /* 0x000fe40000010000 */
[----:B------:R-:W-:-:S15]  /*18c0*/  WARPGROUP.ARRIVE ;  /* 0x00000000000079c5 */ /* 0x000fde0000000000 */
[----:B------:R-:W-:-:S05]  /*18d0*/  NOP ;  /* 0x0000000000007918 */ /* 0x000fca0000000000 */
[----:B------:R-:W-:Y:S01]  /*18e0*/  HGMMA.64x256x16.F32.BF16 R24, gdesc[UR4], R24, gsb0 ;  /* 0x03e00000041879f0 */ /* 0x000fe20008001818 */
        /* <DEDUP_REMOVED lines=15> */
[----:B------:R-:W-:Y:S03]  /*19e0*/  HGMMA.64x256x16.F32.BF16 R24, gdesc[UR4], R24, gsb0 ;  /* 0x03e00000041879f0 */ /* 0x000fe60008001818 */
[----:B------:R-:W-:Y:S02]  /*19f0*/  WARPGROUP.DEPBAR.LE gsb0, 0x0 ;  /* 0x00008000000079c5 */ /* 0x000fe40000010000 */
[----:B------:R-:W-:Y:S05]  /*1a00*/  @!P1 BRA `(.L_x_24) ;  /* 0x0000000400189947 */ /* 0x000fea0003800000 */
[----:B------:R-:W-:Y:S02]  /*1a10*/  UIADD3 UR4, UR43, 0x1, URZ ;  /* 0x000000012b047890 */ /* 0x000fe4000fffe03f */
[----:B------:R-:W-:Y:S02]  /*1a20*/  UMOV UR11, UR43 ;  /* 0x0000002b000b7c82 */ /* 0x000fe40008000000 */
[----:B------:R-:W-:-:S04]  /*1a30*/  UISETP.NE.AND UP0, UPT, UR4, 0x4, UPT ;  /* 0x000000040400788c */ /* 0x000fc8000bf05270 */
[----:B------:R-:W-:Y:S02]  /*1a40*/  USEL UR5, URZ, 0x1, UP0 ;  /* 0x000000013f057887 */ /* 0x000fe40008000000 */
[----:B------:R-:W-:Y:S02]  /*1a50*/  USEL UR10, UR4, URZ, UP0 ;  /* 0x0000003f040a7287 */ /* 0x000fe40008000000 */
[----:B------:R-:W-:-:S06]  /*1a60*/  ULOP3.LUT UR5, UR42, UR5, URZ, 0x3c, !UPT ;  /* 0x000000052a057292 */ /* 0x000fcc000f8e3c3f */
[----:B-1----:R-:W-:-:S07]  /*1a70*/  IMAD.U32 R5, RZ, RZ, UR5 ;  /* 0x00000005ff057e24 */ /* 0x002fce000f8e00ff */
.L_x_31:
[----:B-12---:R-:W-:Y:S05]  /*1a80*/  @!P0 BRA `(.L_x_25) ;  /* 0x0000000000048947 */ /* 0x006fea0003800000 */
[----:B------:R-:W-:Y:S01]  /*1a90*/  BPT.TRAP 0x1 ;  /* 0x000000040000795c */ /* 0x000fe20000300000 */
.L_x_25:
[----:B------:R-:W-:Y:S01]  /*1aa0*/  ULEA UR4, UR10, UR45, 0x3 ;  /* 0x0000002d0a047291 */ /* 0x000fe2000f8e183f */
[----:B------:R-:W-:-:S08]  /*1ab0*/  SHF.L.U32 R3, R5, 0x1f, RZ ;  /* 0x0000001f05037819 */ /* 0x000fd000000006ff */
[----:B------:R1:W2:Y:S01]  /*1ac0*/  SYNCS.PHASECHK.TRANS64.TRYWAIT P1, [UR4], R3 ;  /* 0x00000003ff0075a7 */ /* 0x0002a20008020144 */
[----:B------:R-:W-:Y:S05]  /*1ad0*/  @!P0 BRA `(.L_x_26) ;  /* 0x0000000000048947 */ /* 0x000fea0003800000 */
[----:B------:R-:W-:Y:S01]  /*1ae0*/  BPT.TRAP 0x1 ;  /* 0x000000040000795c */ /* 0x000fe20000300000 */
.L_x_26:
[----:B--2---:R-:W-:Y:S05]  /*1af0*/  @P1 BRA `(.L_x_27) ;  /* 0x0000000000081947 */ /* 0x004fea0003800000 */
[----:B------:R-:W2:Y:S02]  /*1b00*/  SYNCS.PHASECHK.TRANS64.TRYWAIT P1, [UR4], R3 ;  /* 0x00000003ff0075a7 */ /* 0x000ea40008020144 */
[----:B--2---:R-:W-:Y:S05]  /*1b10*/  @!P1 BRA `(.L_x_28) ;  /* 0x0000007c008c9947 */ /* 0x004fea0003800000 */
.L_x_27:
[----:B------:R-:W-:Y:S01]  /*1b20*/  ULEA UR12, UR10, UR8, 0xa ;  /* 0x000000080a0c7291 */ /* 0x000fe2000f8e503f */
[----:B------:R-:W-:Y:S01]  /*1b30*/  WARPGROUP.ARRIVE ;  /* 0x00000000000079c5 */ /* 0x000fe20000000000 */
[----:B------:R-:W-:Y:S01]  /*1b40*/  ULEA UR13, UR10, UR9, 0xb ;  /* 0x000000090a0d7291 */ /* 0x000fe2000f8e583f */
[----:B------:R-:W-:Y:S01]  /*1b50*/  UMOV UR5, 0x40000040 ;  /* 0x4000004000057882 */ /* 0x000fe20000000000 */
[----:B------:R-:W-:-:S03]  /*1b60*/  UMOV UR7, 0x40000040 ;  /* 0x4000004000077882 */ /* 0x000fc60000000000 */
[----:B------:R-:W-:Y:S02]  /*1b70*/  UMOV UR4, UR12 ;  /* 0x0000000c00047c82 */ /* 0x000fe40008000000 */
[----:B------:R-:W-:Y:S02]  /*1b80*/  UMOV UR6, UR13 ;  /* 0x0000000d00067c82 */ /* 0x000fe40008000000 */
[----:B------:R-:W-:Y:S01]  /*1b90*/  HGMMA.64x256x16.F32.BF16 R24, gdesc[UR4], R24, gsb0 ;  /* 0x03e00000041879f0 */ /* 0x000fe20008001818 */
[----:B------:R-:W-:Y:S02]  /*1ba0*/  UIADD3 UR4, UR12, 0x2, URZ ;  /* 0x000000020c047890 */ /* 0x000fe4000fffe03f */
[----:B------:R-:W-:Y:S01]  /*1bb0*/  UIADD3 UR6, UR13, 0x2, URZ ;  /* 0x000000020d067890 */ /* 0x000fe2000fffe03f */
[----:B------:R-:W-:Y:S01]  /*1bc0*/  UMOV UR5, 0x40000040 ;  /* 0x4000004000057882 */ /* 0x000fe20000000000 */
[----:B------:R-:W-:Y:S01]  /*1bd0*/  UMOV UR7, 0x40000040 ;  /* 0x4000004000077882 */ /* 0x000fe20000000000 */
[----:B------:R-:W-:-:S02]  /*1be0*/  WARPGROUP.DEPBAR.LE gsb0, 0x0 ;  /* 0x00008000000079c5 */ /* 0x000fc40000010000 */
        /* <DEDUP_REMOVED lines=21> */
[----:B------:R-:W-:Y:S01]  /*1d40*/  BPT.TRAP 0x1 ;  /* 0x000000040000795c */ /* 0x000fe20000300000 */
.L_x_29:
[----:B------:R-:W-:Y:S01]  /*1d50*/  ULEA UR4, UR11, UR45, 0x3 ;  /* 0x0000002d0b047291 */ /* 0x000fe2000f8e183f */
[----:B------:R-:W-:-:S03]  /*1d60*/  ISETP.GT.U32.AND P1, PT, R22, 0x1, PT ;  /* 0x000000011600780c */ /* 0x000fc60003f24070 */
[----:B------:R-:W-:-:S04]  /*1d70*/  UIADD3 UR4, UR4, 0x20, URZ ;  /* 0x0000002004047890 */ /* 0x000fc8000fffe03f */
[----:B------:R-:W-:-:S09]  /*1d80*/  UPRMT UR4, URZ, 0x654, UR4 ;  /* 0x000006543f047896 */ /* 0x000fd20008000004 */
[----:B------:R-:W-:Y:S01]  /*1d90*/  SYNCS.ARRIVE.TRANS64.RED.A1T0 RZ, [UR4], RZ ;  /* 0x000000ffffff79a7 */ /* 0x000fe20008100404 */
[----:B------:R-:W-:Y:S05]  /*1da0*/  @P1 BRA `(.L_x_30) ;  /* 0x0000000000041947 */ /* 0x000fea0003800000 */
[----:B------:R-:W-:Y:S01]  /*1db0*/  BPT.TRAP 0x1 ;  /* 0x000000040000795c */ /* 0x000fe20000300000 */
.L_x_30:
[----:B------:R-:W-:Y:S01]  /*1dc0*/  UIADD3 UR10, UR10, 0x1, URZ ;  /* 0x000000010a0a7890 */ /* 0x000fe2000fffe03f */
[C---:B------:R-:W-:Y:S01]  /*1dd0*/  ISETP.GT.AND P1, PT, R0.reuse, 0x1, PT ;  /* 0x000000010000780c */ /* 0x040fe20003f24270 */
[----:B------:R-:W-:Y:S01]  /*1de0*/  UIADD3 UR11, UR11, 0x1, URZ ;  /* 0x000000010b0b7890 */ /* 0x000fe2000fffe03f */
[----:B------:R-:W-:Y:S01]  /*1df0*/  VIADD R0, R0, 0xffffffff ;  /* 0xffffffff00007836 */ /* 0x000fe20000000000 */
[----:B------:R-:W-:Y:S02]  /*1e00*/  UISETP.NE.AND UP0, UPT, UR10, 0x4, UPT ;  /* 0x000000040a00788c */ /* 0x000fe4000bf05270 */
[----:B------:R-:W-:Y:S02]  /*1e10*/  UISETP.NE.AND UP1, UPT, UR11, 0x4, UPT ;  /* 0x000000040b00788c */ /* 0x000fe4000bf25270 */
[----:B------:R-:W-:Y:S02]  /*1e20*/  USEL UR4, URZ, 0x1, UP0 ;  /* 0x000000013f047887 */ /* 0x000fe40008000000 */
[----:B------:R-:W-:-:S02]  /*1e30*/  USEL UR10, UR10, URZ, UP0 ;  /* 0x0000003f0a0a7287 */ /* 0x000fc40008000000 */
[----:B------:R-:W-:Y:S02]  /*1e40*/  USEL UR11, UR11, URZ, UP1 ;  /* 0x0000003f0b0b7287 */ /* 0x000fe40008800000 */
[----:B------:R-:W-:Y:S01]  /*1e50*/  LOP3.LUT R5, R5, UR4, RZ, 0x3c, !PT ;  /* 0x0000000405057c12 */ /* 0x000fe2000f8e3cff */
[----:B------:R-:W-:Y:S09]  /*1e60*/  @P1 BRA `(.L_x_31) ;  /* 0xfffffffc00041947 */ /* 0x000ff2000383ffff */
.L_x_24:
[----:B------:R-:W3:Y:S02]  /*1e70*/  LDC R0, c[0x0][0x28c] ;  /* 0x0000a300ff007b82 */ /* 0x000ee40000000800 */
[----:B---3--:R-:W-:-:S13]  /*1e80*/  ISETP.GE.AND P1, PT, R0, 0x1, PT ;  /* 0x000000010000780c */ /* 0x008fda0003f26270 */
[----:B------:R-:W-:Y:S05]  /*1e90*/  @!P1 BRA `(.L_x_32) ;  /* 0x0000000000349947 */ /* 0x000fea0003800000 */
[----:B------:R-:W-:Y:S05]  /*1ea0*/  @!P0 BRA `(.L_x_33) ;  /* 0x0000000000048947 */ /* 0x000fea0003800000 */
[----:B------:R-:W-:Y:S01]  /*1eb0*/  BPT.TRAP 0x1 ;  /* 0x000000040000795c */ /* 0x000fe20000300000 */
.L_x_33:
[----:B------:R-:W-:Y:S01]  /*1ec0*/  UISETP.LT.AND UP0, UPT, UR44, 0x1, UPT ;  /* 0x000000012c00788c */ /* 0x000fe2000bf01270 */
[----:B------:R-:W-:-:S03]  /*1ed0*/  ISETP.GT.U32.AND P0, PT, R22, 0x1, PT ;  /* 0x000000011600780c */ /* 0x000fc60003f04070 */
[----:B------:R-:W-:-:S04]  /*1ee0*/  USEL UR4, UR44, 0x1, UP0 ;  /* 0x000000012c047887 */ /* 0x000fc80008000000 */
[----:B------:R-:W-:-:S04]  /*1ef0*/  UIADD3 UR4, UR43, UR44, -UR4 ;  /* 0x0000002c2b047290 */ /* 0x000fc8000fffe804 */
[----:B------:R-:W-:-:S04]  /*1f00*/  USHF.L.U32 UR4, UR4, 0x3, URZ ;  /* 0x0000000304047899 */ /* 0x000fc8000800063f */
[----:B------:R-:W-:-:S04]  /*1f10*/  ULOP3.LUT UR4, UR4, 0x18, URZ, 0xc0, !UPT ;  /* 0x0000001804047892 */ /* 0x000fc8000f8ec03f */
[----:B------:R-:W-:-:S04]  /*1f20*/  UIADD3 UR4, UR45, 0x20, UR4 ;  /* 0x000000202d047890 */ /* 0x000fc8000fffe004 */
[----:B------:R-:W-:-:S09]  /*1f30*/  UPRMT UR4, URZ, 0x654, UR4 ;  /* 0x000006543f047896 */ /* 0x000fd20008000004 */
[----:B------:R-:W-:Y:S01]  /*1f40*/  SYNCS.ARRIVE.TRANS64.RED.A1T0 RZ, [UR4], RZ ;  /* 0x000000ffffff79a7 */ /* 0x000fe20008100404 */
[----:B------:R-:W-:Y:S05]  /*1f50*/  @P0 BRA `(.L_x_32) ;  /* 0x0000000000040947 */ /* 0x000fea0003800000 */
[----:B------:R-:W-:Y:S01]  /*1f60*/  BPT.TRAP 0x1 ;  /* 0x000000040000795c */ /* 0x000fe20000300000 */
.L_x_32:
[----:B------:R-:W-:Y:S01]  /*1f70*/  UIADD3 UR4, UR45, 0x200, URZ ;  /* 0x000002002d047890 */ /* 0x000fe2000fffe03f */
[----:B------:R-:W-:Y:S02]  /*1f80*/  R2UR UR54, R23 ;  /* 0x00000000173672ca */ /* 0x000fe400000e0000 */
[----:B------:R-:W-:Y:S01]  /*1f90*/  R2UR UR53, R156 ;  /* 0x000000009c3572ca */ /* 0x000fe200000e0000 */
[----:B------:R-:W-:-:S06]  /*1fa0*/  ULOP3.LUT UP0, URZ, UR4, 0x1bf, URZ, 0xc0, !UPT ;  /* 0x000001bf043f7892 */ /* 0x000fcc000f80c03f */
[----:B------:R-:W-:-:S04]  /*1fb0*/  PLOP3.LUT P0, PT, PT, PT, UP0, 0x80, 0x0 ;  /* 0x000000000000781c */ /* 0x000fc80003f0f008 */
[----:B------:R-:W-:Y:S02]  /*1fc0*/  USHF.L.U32 UR54, UR54, 0x7, URZ ;  /* 0x0000000736367899 */ /* 0x000fe4000800063f */
[----:B------:R-:W-:-:S07]  /*1fd0*/  USHF.L.U32 UR53, UR53, 0x8, URZ ;  /* 0x0000000835357899 */ /* 0x000fce000800063f */
[----:B------:R-:W-:Y:S05]  /*1fe0*/  @!P0 BRA `(.L_x_34) ;  /* 0x00000000007c8947 */ /* 0x000fea0003800000 */
[----:B------:R-:W-:Y:S01]  /*1ff0*/  MOV R23, 0x0 ;  /* 0x0000000000177802 */ /* 0x000fe20000000f00 */
[----:B------:R-:W-:Y:S01]  /*2000*/  ULDC.64 UR4, c[0x4][0x80] ;  /* 0x0100200000047ab9 */ /* 0x000fe20000000a00 */
[----:B------:R-:W-:Y:S01]  /*2010*/  ULDC.64 UR6, c[0x4][0x10] ;  /* 0x0100040000067ab9 */ /* 0x000fe20000000a00 */
[----:B-12---:R-:W-:Y:S01]  /*2020*/  MOV R4, UR4 ;  /* 0x0000000400047c02 */ /* 0x006fe20008000f00 */
[----:B------:R1:W2:Y:S01]  /*2030*/  LDC.64 R14, c[0x4][R23] ;  /* 0x01000000170e7b82 */ /* 0x0002a20000000a00 */
[----:B------:R-:W-:Y:S01]  /*2040*/  IMAD.U32 R5, RZ, RZ, UR5 ;  /* 0x00000005ff057e24 */ /* 0x000fe2000f8e00ff */
[----:B------:R-:W-:Y:S01]  /*2050*/  ULDC.64 UR4, c[0x4][0x88] ;  /* 0x0100220000047ab9 */ /* 0x000fe20000000a00 */
[----:B------:R-:W-:Y:S01]  /*2060*/  IMAD.U32 R10, RZ, RZ, UR6 ;  /* 0x00000006ff0a7e24 */ /* 0x000fe2000f8e00ff */
[----:B------:R-:W-:Y:S01]  /*2070*/  MOV R13, RZ ;  /* 0x000000ff000d7202 */ /* 0x000fe20000000f00 */
[----:B------:R-:W-:Y:S02]  /*2080*/  IMAD.U32 R6, RZ, RZ, UR4 ;  /* 0x00000004ff067e24 */ /* 0x000fe4000f8e00ff */
[----:B------:R-:W-:-:S02]  /*2090*/  IMAD.U32 R7, RZ, RZ, UR5 ;  /* 0x00000005ff077e24 */ /* 0x000fc4000f8e00ff */
[----:B------:R-:W-:Y:S02]  /*20a0*/  IMAD.U32 R11, RZ, RZ, UR7 ;  /* 0x00000007ff0b7e24 */ /* 0x000fe4000f8e00ff */
[----:B------:R-:W-:Y:S02]  /*20b0*/  IMAD.MOV.U32 R8, RZ, RZ, 0x70 ;  /* 0x00000070ff087424 */ /* 0x000fe400078e00ff */
[----:B-1----:R-:W-:-:S07]  /*20c0*/  IMAD.MOV.U32 R12, RZ, RZ, 0x1 ;  /* 0x00000001ff0c7424 */ /* 0x002fce00078e00ff */
[----:B------:R-:W-:-:S07]  /*20d0*/  LEPC R20, `(.L_x_35) ;  /* 0x000000001014794e */ /* 0x000fce0000000000 */
[----:B--2--5:R-:W-:Y:S05]  /*20e0*/  CALL.ABS.NOINC R14 ;  /* 0x000000000e007343 */ /* 0x024fea0003c00000 */
.L_x_35:
[----:B------:R1:W2:Y:S01]  /*20f0*/  LDC.64 R14, c[0x4][R23] ;  /* 0x01000000170e7b82 */ /* 0x0002a20000000a00 */
[----:B------:R-:W-:Y:S01]  /*2100*/  ULDC.64 UR4, c[0x4][0x80] ;  /* 0x0100200000047ab9 */ /* 0x000fe20000000a00 */
[----:B------:R-:W-:Y:S01]  /*2110*/  ULDC.64 UR6, c[0x4][0x10] ;  /* 0x0100040000067ab9 */ /* 0x000fe20000000a00 */
[----:B------:R-:W-:Y:S01]  /*2120*/  IMAD.U32 R4, RZ, RZ, UR4 ;  /* 0x00000004ff047e24 */ /* 0x000fe2000f8e00ff */
[----:B------:R-:W-:Y:S01]  /*2130*/  MOV R12, 0x1 ;  /* 0x00000001000c7802 */ /* 0x000fe20000000f00 */
[----:B------:R-:W-:Y:S01]  /*2140*/  IMAD.U32 R5, RZ, RZ, UR5 ;  /* 0x00000005ff057e24 */ /* 0x000fe2000f8e00ff */
[----:B------:R-:W-:Y:S01]  /*2150*/  ULDC.64 UR4, c[0x4][0x88] ;  /* 0x0100220000047ab9 */ /* 0x000fe20000000a00 */
[----:B------:R-:W-:Y:S02]  /*2160*/  IMAD.U32 R10, RZ, RZ, UR6 ;  /* 0x00000006ff0a7e24 */ /* 0x000fe4000f8e00ff */
[----:B------:R-:W-:Y:S02]  /*2170*/  IMAD.U32 R6, RZ, RZ, UR4 ;  /* 0x00000004ff067e24 */ /* 0x000fe4000f8e00ff */
[----:B------:R-:W-:-:S02]  /*2180*/  IMAD.U32 R7, RZ, RZ, UR5 ;  /* 0x00000005ff077e24 */ /* 0x000fc4000f8e00ff */
[----:B------:R-:W-:Y:S02]  /*2190*/  IMAD.U32 R11, RZ, RZ, UR7 ;  /* 0x00000007ff0b7e24 */ /* 0x000fe4000f8e00ff */
[----:B------:R-:W-:Y:S02]  /*21a0*/  IMAD.MOV.U32 R8, RZ, RZ, 0x70 ;  /* 0x00000070ff087424 */ /* 0x000fe400078e00ff */
[----:B-1----:R-:W-:-:S07]  /*21b0*/  IMAD.MOV.U32 R13, RZ, RZ, RZ ;  /* 0x000000ffff0d7224 */ /* 0x002fce00078e00ff */
[----:B------:R-:W-:-:S07]  /*21c0*/  LEPC R20, `(.L_x_34) ;  /* 0x000000001014794e */ /* 0x000fce0000000000 */
[----:B--2---:R-:W-:Y:S05]  /*21d0*/  CALL.ABS.NOINC R14 ;  /* 0x000000000e007343 */ /* 0x004fea0003c00000 */
.L_x_34:
[----:B------:R-:W-:Y:S02]  /*21e0*/  ULDC.64 UR4, c[0x0][0x590] ;  /* 0x0001640000047ab9 */ /* 0x000fe40000000a00 */
[----:B------:R-:W-:Y:S02]  /*21f0*/  IMAD.U32 R160, RZ, RZ, UR4 ;  /* 0x00000004ffa07e24 */ /* 0x000fe4000f8e00ff */
[----:B------:R-:W-:-:S03]  /*2200*/  IMAD.U32 R161, RZ, RZ, UR5 ;  /* 0x00000005ffa17e24 */ /* 0x000fc6000f8e00ff */
[----:B------:R-:W-:-:S04]  /*2210*/  ISETP.NE.U32.AND P2, PT, R160, RZ, PT ;  /* 0x000000ffa000720c */ /* 0x000fc80003f45070 */
[----:B------:R-:W-:-:S13]  /*2220*/  ISETP.NE.AND.EX P2, PT, R161, RZ, PT, P2 ;  /* 0x000000ffa100720c */ /* 0x000fda0003f45320 */
[----:B------:R-:W-:Y:S05]  /*2230*/  @!P2 BRA `(.L_x_36) ;  /* 0x000000000034a947 */ /* 0x000fea0003800000 */
[----:B------:R-:W-:Y:S02]  /*2240*/  ULDC.64 UR4, c[0x0][0x588] ;  /* 0x0001620000047ab9 */ /* 0x000fe40000000a00 */
[----:B------:R-:W-:-:S04]  /*2250*/  ISETP.NE.U32.AND P0, PT, RZ, UR4, PT ;  /* 0x00000004ff007c0c */ /* 0x000fc8000bf05070 */
[----:B------:R-:W-:-:S13]  /*2260*/  ISETP.NE.AND.EX P0, PT, RZ, UR5, PT, P0 ;  /* 0x00000005ff007c0c */ /* 0x000fda000bf05300 */
[----:B------:R-:W-:Y:S05]  /*2270*/  @!P0 BRA `(.L_x_37) ;  /* 0x0000000000188947 */ /* 0x000fea0003800000 */
[----:B-12---:R-:W1:Y:S01]  /*2280*/  LDC.64 R4, c[0x0][0x588] ;  /* 0x00016200ff047b82 */ /* 0x006e620000000a00 */
[----:B------:R-:W-:-:S04]  /*2290*/  IMAD R3, R160, UR55, RZ ;  /* 0x00000037a0037c24 */ /* 0x000fc8000f8e02ff */
[----:B-1----:R-:W-:-:S05]  /*22a0*/  IMAD.WIDE R4, R3, 0x4, R4 ;  /* 0x0000000403047825 */ /* 0x002fca00078e0204 */
[----:B-----5:R3:W5:Y:S01]  /*22b0*/  LDG.E R153, desc[UR48][R4.64] ;  /* 0x0000003004997981 */ /* 0x020762000c1e1900 */
[----:B------:R-:W-:Y:S01]  /*22c0*/  IMAD.MOV.U32 R152, RZ, RZ, 0x1 ;  /* 0x00000001ff987424 */ /* 0x000fe200078e00ff */
[----:B------:R-:W-:Y:S06]  /*22d0*/  BRA `(.L_x_36) ;  /* 0x00000000000c7947 */ /* 0x000fec0003800000 */
.L_x_37:
[----:B------:R-:W-:Y:S01]  /*22e0*/  ULDC UR4, c[0x0][0x580] ;  /* 0x0001600000047ab9 */ /* 0x000fe20000000800 */
[----:B------:R-:W-:Y:S02]  /*22f0*/  IMAD.MOV.U32 R152, RZ, RZ, 0x1 ;  /* 0x00000001ff987424 */ /* 0x000fe400078e00ff */
[----:B-----5:R-:W-:-:S07]  /*2300*/  IMAD.U32 R153, RZ, RZ, UR4 ;  /* 0x00000004ff997e24 */ /* 0x020fce000f8e00ff */
.L_x_36:
[----:B------:R-:W4:Y:S02]  /*2310*/  LDC.64 R6, c[0x0][0x5b0] ;  /* 0x00016c00ff067b82 */ /* 0x000f240000000a00 */
[----:B----4-:R-:W-:-:S04]  /*2320*/  ISETP.NE.U32.AND P0, PT, R6, RZ, PT ;  /* 0x000000ff0600720c */ /* 0x010fc80003f05070 */
[----:B------:R-:W-:-:S13]  /*2330*/  ISETP.NE.AND.EX P0, PT, R7, RZ, PT, P0 ;  /* 0x000000ff0700720c */ /* 0x000fda0003f05300 */
[----:B------:R-:W-:Y:S05]  /*2340*/  @!P0 BRA `(.L_x_38) ;  /* 0x00000000002c8947 */ /* 0x000fea0003800000 */
[----:B------:R-:W-:Y:S02]  /*2350*/  ULDC.64 UR4, c[0x0][0x5a8] ;  /* 0x00016a0000047ab9 */ /* 0x000fe40000000a00 */
[----:B------:R-:W-:-:S04]  /*2360*/  ISETP.NE.U32.AND P0, PT, RZ, UR4, PT ;  /* 0x00000004ff007c0c */ /* 0x000fc8000bf05070 */
[----:B------:R-:W-:-:S13]  /*2370*/  ISETP.NE.AND.EX P0, PT, RZ, UR5, PT, P0 ;  /* 0x00000005ff007c0c */ /* 0x000fda000bf05300 */
[----:B------:R-:W-:Y:S05]  /*2380*/  @!P0 BRA `(.L_x_39) ;  /* 0x0000000000148947 */ /* 0x000fea0003800000 */
[----:B-123--:R-:W1:Y:S01]  /*2390*/  LDC.64 R4, c[0x0][0x5a8] ;  /* 0x00016a00ff047b82 */ /* 0x00ee620000000a00 */
[----:B------:R-:W-:-:S04]  /*23a0*/  IMAD R3, R6, UR55, RZ ;  /* 0x0000003706037c24 */ /* 0x000fc8000f8e02ff */
[----:B-1----:R-:W-:-:S05]  /*23b0*/  IMAD.WIDE R4, R3, 0x4, R4 ;  /* 0x0000000403047825 */ /* 0x002fca00078e0204 */
[----:B-----5:R4:W5:Y:S01]  /*23c0*/  LDG.E R154, desc[UR48][R4.64] ;  /* 0x00000030049a7981 */ /* 0x020962000c1e1900 */
[----:B------:R-:W-:Y:S05]  /*23d0*/  BRA `(.L_x_38) ;  /* 0x0000000000087947 */ /* 0x000fea0003800000 */
.L_x_39:
[----:B------:R-:W-:Y:S02]  /*23e0*/  ULDC UR4, c[0x0][0x5a0] ;  /* 0x0001680000047ab9 */ /* 0x000fe40000000800 */
[----:B-----5:R-:W-:-:S07]  /*23f0*/  IMAD.U32 R154, RZ, RZ, UR4 ;  /* 0x00000004ff9a7e24 */ /* 0x020fce000f8e00ff */
.L_x_38:
[----:B------:R-:W-:Y:S01]  /*2400*/  ULDC.64 UR4, c[0x0][0x588] ;  /* 0x0001620000047ab9 */ /* 0x000fe20000000a00 */
[----:B------:R-:W-:Y:S01]  /*2410*/  ISETP.NE.U32.AND P1, PT, R160, RZ, PT ;  /* 0x000000ffa000720c */ /* 0x000fe20003f25070 */
[----:B------:R-:W-:Y:S02]  /*2420*/  UISETP.NE.U32.AND UP0, UPT, UR4, URZ, UPT ;  /* 0x0000003f0400728c */ /* 0x000fe4000bf05070 */
[----:B------:R-:W-:Y:S02]  /*2430*/  ISETP.NE.U32.AND P3, PT, RZ, UR4, PT ;  /* 0x00000004ff007c0c */ /* 0x000fe4000bf65070 */
[----:B------:R-:W-:Y:S01]  /*2440*/  ISETP.NE.AND.EX P5, PT, R161, RZ, PT, P1 ;  /* 0x000000ffa100720c */ /* 0x000fe20003fa5310 */
[----:B------:R-:W-:Y:S02]  /*2450*/  UISETP.NE.AND.EX UP0, UPT, UR5, URZ, UPT, UP0 ;  /* 0x0000003f0500728c */ /* 0x000fe4000bf05300 */
[----:B------:R-:W-:Y:S02]  /*2460*/  ISETP.NE.AND.EX P3, PT, RZ, UR5, PT, P3 ;  /* 0x00000005ff007c0c */ /* 0x000fe4000bf65330 */
[----:B------:R-:W-:-:S02]  /*2470*/  PLOP3.LUT P0, PT, PT, PT, PT, 0x8, 0x0 ;  /* 0x000000000000781c */ /* 0x000fc40003f0e170 */
[----:B------:R-:W-:-:S04]  /*2480*/  PLOP3.LUT P4, PT, PT, PT, UP0, 0x80, 0x0 ;  /* 0x000000000000781c */ /* 0x000fc80003f8f008 */
[----:B------:R-:W-:-:S05]  /*2490*/  PLOP3.LUT P4, PT, P4, PT, PT, 0x8, 0x0 ;  /* 0x000000000000781c */ /* 0x000fca000278e170 */
[----:B------:R-:W-:Y:S08]  /*24a0*/  @P3 BRA P5, `(.L_x_40) ;  /* 0x0000000000243947 */ /* 0x000ff00002800000 */
[----:B------:R-:W-:Y:S04]  /*24b0*/  BSSY B0, `(.L_x_40) ;  /* 0x0000008000007945 */ /* 0x000fe80003800000 */
[----:B------:R-:W-:Y:S05]  /*24c0*/  @!P2 BRA `(.L_x_41) ;  /* 0x000000000014a947 */ /* 0x000fea0003800000 */
[----:B------:R-:W-:Y:S02]  /*24d0*/  LOP3.LUT P3, RZ, R152, 0xff, RZ, 0xc0, !PT ;  /* 0x000000ff98ff7812 */ /* 0x000fe4000786c0ff */
[----:B------:R-:W-:-:S11]  /*24e0*/  PLOP3.LUT P0, PT, P4, PT, PT, 0x80, 0x0 ;  /* 0x000000000000781c */ /* 0x000fd6000270f070 */
[----:B------:R-:W-:Y:S05]  /*24f0*/  @!P3 BRA `(.L_x_42) ;  /* 0x00000000000cb947 */ /* 0x000fea0003800000 */
[----:B-----5:R-:W-:Y:S01]  /*2500*/  FSETP.EQ.AND P0, PT, R153, RZ, PT ;  /* 0x000000ff9900720b */ /* 0x020fe20003f02000 */
[----:B------:R-:W-:-:S12]  /*2510*/  BRA `(.L_x_42) ;  /* 0x0000000000047947 */ /* 0x000fd80003800000 */
.L_x_41:
[----:B-----5:R-:W-:-:S13]  /*2520*/  FSETP.EQ.AND P0, PT, R153, RZ, PT ;  /* 0x000000ff9900720b */ /* 0x020fda0003f02000 */
.L_x_42:
[----:B------:R-:W-:Y:S05]  /*2530*/  BSYNC B0 ;  /* 0x0000000000007941 */ /* 0x000fea0003800000 */
.L_x_40:
[----:B------:R-:W-:Y:S04]  /*2540*/  BSSY B0, `(.L_x_43) ;  /* 0x0000007000007945 */ /* 0x000fe80003800000 */
[----:B------:R-:W-:Y:S05]  /*2550*/  @!P2 BRA `(.L_x_44) ;  /* 0x000000000010a947 */ /* 0x000fea0003800000 */
[----:B------:R-:W-:-:S13]  /*2560*/  LOP3.LUT P2, RZ, R152, 0xff, RZ, 0xc0, !PT ;  /* 0x000000ff98ff7812 */ /* 0x000fda000784c0ff */
[----:B------:R-:W-:Y:S05]  /*2570*/  @!P2 BRA `(.L_x_45) ;  /* 0x00000000000ca947 */ /* 0x000fea0003800000 */
[----:B-----5:R-:W-:Y:S01]  /*2580*/  FSETP.EQ.AND P4, PT, R153, RZ, PT ;  /* 0x000000ff9900720b */ /* 0x020fe20003f82000 */
[----:B------:R-:W-:-:S12]  /*2590*/  BRA `(.L_x_45) ;  /* 0x0000000000047947 */ /* 0x000fd80003800000 */
.L_x_44:
[----:B-----5:R-:W-:-:S13]  /*25a0*/  FSETP.EQ.AND P4, PT, R153, RZ, PT ;  /* 0x000000ff9900720b */ /* 0x020fda0003f82000 */
.L_x_45:
[----:B------:R-:W-:Y:S05]  /*25b0*/  BSYNC B0 ;  /* 0x0000000000007941 */ /* 0x000fea0003800000 */
.L_x_43:
[----:B------:R-:W-:Y:S01]  /*25c0*/  BSSY B0, `(.L_x_46) ;  /* 0x0000024000007945 */ /* 0x000fe20003800000 */
[----:B------:R-:W-:Y:S02]  /*25d0*/  MOV R0, RZ ;  /* 0x000000ff00007202 */ /* 0x000fe40000000f00 */
[----:B------:R-:W-:Y:S02]  /*25e0*/  CS2R R6, SRZ ;  /* 0x0000000000067805 */ /* 0x000fe4000001ff00 */
[----:B-1234-:R-:W-:Y:S02]  /*25f0*/  CS2R R4, SRZ ;  /* 0x0000000000047805 */ /* 0x01efe4000001ff00 */
[----:B------:R-:W-:Y:S02]  /*2600*/  CS2R R10, SRZ ;  /* 0x00000000000a7805 */ /* 0x000fe4000001ff00 */
[----:B------:R-:W-:Y:S01]  /*2610*/  CS2R R8, SRZ ;  /* 0x0000000000087805 */ /* 0x000fe2000001ff00 */
[----:B------:R-:W-:Y:S06]  /*2620*/  @P0 BRA `(.L_x_47) ;  /* 0x0000000000740947 */ /* 0x000fec0003800000 */
[----:B------:R-:W-:-:S13]  /*2630*/  ISETP.NE.AND P2, PT, R159, 0x3, PT ;  /* 0x000000039f00780c */ /* 0x000fda0003f45270 */
[----:B------:R-:W-:Y:S05]  /*2640*/  @!P2 BRA `(.L_x_48) ;  /* 0x000000000004a947 */ /* 0x000fea0003800000 */
[----:B------:R-:W-:Y:S01]  /*2650*/  BPT.TRAP 0x1 ;  /* 0x000000040000795c */ /* 0x000fe20000300000 */
.L_x_48:
[----:B------:R-:W-:Y:S01]  /*2660*/  SHF.L.U32 R3, RZ, 0x1f, RZ ;  /* 0x0000001fff037819 */ /* 0x000fe200000006ff */
[----:B------:R-:W-:Y:S02]  /*2670*/  IMAD.MOV.U32 R0, RZ, RZ, 0x1 ;  /* 0x00000001ff007424 */ /* 0x000fe400078e00ff */
[----:B------:R-:W-:Y:S01]  /*2680*/  IMAD.MOV.U32 R7, RZ, RZ, RZ ;  /* 0x000000ffff077224 */ /* 0x000fe200078e00ff */
[----:B------:R-:W1:Y:S02]  /*2690*/  SYNCS.PHASECHK.TRANS64.TRYWAIT P2, [UR45+0x40], R3 ;  /* 0x00004003ff0075a7 */ /* 0x000e64000804016d */
[----:B-1----:R-:W-:Y:S05]  /*26a0*/  @!P2 BRA `(.L_x_49) ;  /* 0x0000007000c0a947 */ /* 0x002fea0003800000 */
.L_x_233:
[----:B------:R-:W-:Y:S01]  /*26b0*/  IMAD.MOV.U32 R6, RZ, RZ, RZ ;  /* 0x000000ffff067224 */ /* 0x000fe200078e00ff */
[----:B-1----:R-:W-:Y:S02]  /*26c0*/  CS2R R4, SRZ ;  /* 0x0000000000047805 */ /* 0x002fe4000001ff00 */
[----:B------:R-:W-:Y:S02]  /*26d0*/  CS2R R10, SRZ ;  /* 0x00000000000a7805 */ /* 0x000fe4000001ff00 */
[----:B------:R-:W-:Y:S01]  /*26e0*/  CS2R R8, SRZ ;  /* 0x0000000000087805 */ /* 0x000fe2000001ff00 */
[----:B------:R-:W-:Y:S06]  /*26f0*/  @P4 BRA `(.L_x_47) ;  /* 0x0000000000404947 */ /* 0x000fec0003800000 */
[C---:B------:R-:W-:Y:S01]  /*2700*/  IMAD.SHL.U32 R3, R18.reuse, 0x10, RZ ;  /* 0x0000001012037824 */ /* 0x040fe200078e00ff */
[----:B------:R-:W-:Y:S01]  /*2710*/  SHF.R.U32.HI R6, RZ, 0x1, R18 ;  /* 0x00000001ff067819 */ /* 0x000fe20000011612 */
[C---:B------:R-:W-:Y:S01]  /*2720*/  IMAD.SHL.U32 R4, R18.reuse, 0x20, RZ ;  /* 0x0000002012047824 */ /* 0x040fe200078e00ff */
[----:B------:R-:W-:Y:S05]  /*2730*/  WARPSYNC.ALL ;  /* 0x0000000000007948 */ /* 0x000fea0003800000 */
[----:B------:R-:W-:Y:S01]  /*2740*/  LOP3.LUT R3, R3, 0xe00, RZ, 0xc0, !PT ;  /* 0x00000e0003037812 */ /* 0x000fe200078ec0ff */
[----:B------:R-:W-:Y:S01]  /*2750*/  IMAD.SHL.U32 R8, R18, 0x4, RZ ;  /* 0x0000000412087824 */ /* 0x000fe200078e00ff */
[----:B------:R-:W-:-:S02]  /*2760*/  LOP3.LUT R5, R4, 0xc0, RZ, 0xc0, !PT ;  /* 0x000000c004057812 */ /* 0x000fc400078ec0ff */
[----:B------:R-:W-:Y:S02]  /*2770*/  LOP3.LUT R3, R3, 0x20, R4, 0xf8, !PT ;  /* 0x0000002003037812 */ /* 0x000fe400078ef804 */
[----:B------:R-:W-:Y:S02]  /*2780*/  LOP3.LUT R5, R5, 0x8, R6, 0xf8, !PT ;  /* 0x0000000805057812 */ /* 0x000fe400078ef806 */
[----:B------:R-:W-:Y:S02]  /*2790*/  LOP3.LUT R3, R3, 0x100, R4, 0xf8, !PT ;  /* 0x0000010003037812 */ /* 0x000fe400078ef804 */
[----:B------:R-:W-:-:S04]  /*27a0*/  LOP3.LUT R8, R5, 0x18, R8, 0x78, !PT ;  /* 0x0000001805087812 */ /* 0x000fc800078e7808 */
[----:B------:R-:W-:-:S04]  /*27b0*/  LOP3.LUT R3, R3, R8, RZ, 0xfc, !PT ;  /* 0x0000000803037212 */ /* 0x000fc800078efcff */
[----:B------:R-:W-:-:S05]  /*27c0*/  LEA R8, R3, UR45, 0x1 ;  /* 0x0000002d03087c11 */ /* 0x000fca000f8e08ff */
[----:B------:R-:W-:Y:S02]  /*27d0*/  IMAD R4, R155, 0x2, R8 ;  /* 0x000000029b047824 */ /* 0x000fe400078e0208 */
[----:B------:R-:W1:Y:S04]  /*27e0*/  LDSM.16.M88.4 R8, [R8+0x200] ;  /* 0x000200000808783b */ /* 0x000e680000000200 */
[----:B------:R-:W2:Y:S02]  /*27f0*/  LDSM.16.M88.4 R4, [R4+0x200] ;  /* 0x000200000404783b */ /* 0x000ea40000000200 */
.L_x_47:
[----:B------:R-:W-:Y:S05]  /*2800*/  BSYNC B0 ;  /* 0x0000000000007941 */ /* 0x000fea0003800000 */
.L_x_46:
[----:B------:R-:W-:Y:S01]  /*2810*/  IMAD.SHL.U32 R13, R18, 0x20, RZ ;  /* 0x00000020120d7824 */ /* 0x000fe200078e00ff */
[----:B------:R-:W-:Y:S01]  /*2820*/  SHF.R.U32.HI R164, RZ, 0x1, R18 ;  /* 0x00000001ffa47819 */ /* 0x000fe20000011612 */
[C---:B-1----:R-:W-:Y:S01]  /*2830*/  IMAD.U32 R158, R11.reuse, 0x10000, RZ ;  /* 0x000100000b9e7824 */ /* 0x042fe200078e00ff */
[----:B------:R-:W-:Y:S01]  /*2840*/  LOP3.LUT R162, R11, 0xffff0000, RZ, 0xc0, !PT ;  /* 0xffff00000ba27812 */ /* 0x000fe200078ec0ff */
[----:B------:R-:W-:Y:S01]  /*2850*/  IMAD.U32 R14, R9, 0x10000, RZ ;  /* 0x00010000090e7824 */ /* 0x000fe200078e00ff */
[----:B------:R-:W-:Y:S01]  /*2860*/  LOP3.LUT R3, R13, 0xc0, RZ, 0xc0, !PT ;  /* 0x000000c00d037812 */ /* 0x000fe200078ec0ff */
[----:B------:R-:W-:Y:S01]  /*2870*/  IMAD.U32 R156, R10, 0x10000, RZ ;  /* 0x000100000a9c7824 */ /* 0x000fe200078e00ff */
[C---:B--2---:R-:W-:Y:S01]  /*2880*/  LOP3.LUT R166, R4.reuse, 0xffff0000, RZ, 0xc0, !PT ;  /* 0xffff000004a67812 */ /* 0x044fe200078ec0ff */
[----:B------:R-:W-:Y:S01]  /*2890*/  IMAD.U32 R168, R5, 0x10000, RZ ;  /* 0x0001000005a87824 */ /* 0x000fe200078e00ff */
[----:B------:R-:W-:Y:S01]  /*28a0*/  LOP3.LUT R11, R3, 0x8, R164, 0xf8, !PT ;  /* 0x00000008030b7812 */ /* 0x000fe200078ef8a4 */
[----:B------:R-:W-:Y:S01]  /*28b0*/  IMAD.U32 R164, R4, 0x10000, RZ ;  /* 0x0001000004a47824 */ /* 0x000fe200078e00ff */
[C---:B------:R-:W-:Y:S01]  /*28c0*/  LOP3.LUT R3, R18.reuse, 0xff, RZ, 0xc0, !PT ;  /* 0x000000ff12037812 */ /* 0x040fe200078ec0ff */
[----:B------:R-:W-:Y:S01]  /*28d0*/  IMAD.SHL.U32 R4, R18, 0x10, RZ ;  /* 0x0000001012047824 */ /* 0x000fe200078e00ff */
[----:B------:R-:W-:Y:S01]  /*28e0*/  SHF.L.U32 R12, R8, 0x10, RZ ;  /* 0x00000010080c7819 */ /* 0x000fe200000006ff */
[----:B-----5:R-:W-:Y:S01]  /*28f0*/  FMUL R15, R153, R156 ;  /* 0x0000009c990f7220 */ /* 0x020fe20000400000 */
[----:B------:R-:W-:Y:S01]  /*2900*/  LOP3.LUT R20, R9, 0xffff0000, RZ, 0xc0, !PT ;  /* 0xffff000009147812 */ /* 0x000fe200078ec0ff */
[----:B------:R-:W-:Y:S01]  /*2910*/  VIADD R3, R3, 0x1f ;  /* 0x0000001f03037836 */ /* 0x000fe20000000000 */
[----:B------:R-:W-:Y:S01]  /*2920*/  LOP3.LUT R4, R4, 0xe00, RZ, 0xc0, !PT ;  /* 0x00000e0004047812 */ /* 0x000fe200078ec0ff */
[C---:B------:R-:W-:Y:S01]  /*2930*/  FMUL R21, R153.reuse, R158 ;  /* 0x0000009e99157220 */ /* 0x040fe20000400000 */
[----:B------:R-:W-:Y:S01]  /*2940*/  LOP3.LUT R8, R8, 0xffff0000, RZ, 0xc0, !PT ;  /* 0xffff000008087812 */ /* 0x000fe200078ec0ff */
[----:B------:R-:W-:Y:S01]  /*2950*/  FMUL R156, R153, R162 ;  /* 0x000000a2999c7220 */ /* 0x000fe20000400000 */
[----:B------:R-:W-:Y:S01]  /*2960*/  LOP3.LUT R4, R4, 0x20, R13, 0xf8, !PT ;  /* 0x0000002004047812 */ /* 0x000fe200078ef80d */
[----:B------:R-:W-:Y:S01]  /*2970*/  FFMA R28, R154, R28, R15 ;  /* 0x0000001c9a1c7223 */ /* 0x000fe2000000000f */
[----:B------:R-:W-:Y:S01]  /*2980*/  LOP3.LUT R10, R10, 0xffff0000, RZ, 0xc0, !PT ;  /* 0xffff00000a0a7812 */ /* 0x000fe200078ec0ff */
[----:B------:R-:W-:Y:S01]  /*2990*/  IMAD.U32 R176, R7, 0x10000, RZ ;  /* 0x0001000007b07824 */ /* 0x000fe200078e00ff */
[C---:B------:R-:W-:Y:S01]  /*29a0*/  SHF.L.U32 R172, R6.reuse, 0x10, RZ ;  /* 0x0000001006ac7819 */ /* 0x040fe200000006ff */
[C---:B------:R-:W-:Y:S01]  /*29b0*/  FMUL R23, R153.reuse, R164 ;  /* 0x000000a499177220 */ /* 0x040fe20000400000 */
[----:B------:R-:W-:Y:S01]  /*29c0*/  LOP3.LUT R174, R6, 0xffff0000, RZ, 0xc0, !PT ;  /* 0xffff000006ae7812 */ /* 0x000fe200078ec0ff */
[----:B------:R-:W-:Y:S01]  /*29d0*/  IMAD.SHL.U32 R6, R18, 0x4, RZ ;  /* 0x0000000412067824 */ /* 0x000fe200078e00ff */
[----:B------:R-:W-:Y:S01]  /*29e0*/  LOP3.LUT R9, R4, 0x100, R13, 0xf8, !PT ;  /* 0x0000010004097812 */ /* 0x000fe200078ef80d */
[----:B------:R-:W-:Y:S01]  /*29f0*/  FMUL R13, R153, R14 ;  /* 0x0000000e990d7220 */ /* 0x000fe20000400000 */
[----:B------:R-:W-:Y:S01]  /*2a00*/  ISETP.GT.U32.AND P2, PT, R3, 0x3e, PT ;  /* 0x0000003e0300780c */ /* 0x000fe20003f44070 */
[C---:B------:R-:W-:Y:S01]  /*2a10*/  FMUL R3, R153.reuse, R12 ;  /* 0x0000000c99037220 */ /* 0x040fe20000400000 */
[C---:B------:R-:W-:Y:S01]  /*2a20*/  FMUL R14, R153.reuse, R20 ;  /* 0x00000014990e7220 */ /* 0x040fe20000400000 */
[C---:B------:R-:W-:Y:S01]  /*2a30*/  FMUL R12, R153.reuse, R8 ;  /* 0x00000008990c7220 */ /* 0x040fe20000400000 */
[----:B------:R-:W-:Y:S01]  /*2a40*/  FMUL R20, R153, R10 ;  /* 0x0000000a99147220 */ /* 0x000fe20000400000 */
[----:B------:R-:W-:Y:S01]  /*2a50*/  LOP3.LUT R170, R5, 0xffff0000, RZ, 0xc0, !PT ;  /* 0xffff000005aa7812 */ /* 0x000fe200078ec0ff */
[C---:B------:R-:W-:Y:S01]  /*2a60*/  FFMA R5, R154.reuse, R26, R13 ;  /* 0x0000001a9a057223 */ /* 0x040fe2000000000d */
[----:B------:R-:W-:Y:S01]  /*2a70*/  LOP3.LUT R180, R11, 0x18, R6, 0x78, !PT ;  /* 0x000000180bb47812 */ /* 0x000fe200078e7806 */
[C---:B------:R-:W-:Y:S01]  /*2a80*/  FFMA R6, R154.reuse, R27, R14 ;  /* 0x0000001b9a067223 */ /* 0x040fe2000000000e */
[C---:B------:R-:W-:Y:S01]  /*2a90*/  FFMA R4, R154.reuse, R24, R3 ;  /* 0x000000189a047223 */ /* 0x040fe20000000003 */
[C---:B------:R-:W-:Y:S01]  /*2aa0*/  FFMA R25, R154.reuse, R25, R12 ;  /* 0x000000199a197223 */ /* 0x040fe2000000000c */
[C---:B------:R-:W-:Y:S01]  /*2ab0*/  FFMA R29, R154.reuse, R29, R20 ;  /* 0x0000001d9a1d7223 */ /* 0x040fe20000000014 */
[----:B------:R-:W-:Y:S01]  /*2ac0*/  LOP3.LUT R178, R7, 0xffff0000, RZ, 0xc0, !PT ;  /* 0xffff000007b27812 */ /* 0x000fe200078ec0ff */
[C---:B------:R-:W-:Y:S01]  /*2ad0*/  FFMA R7, R154.reuse, R30, R21 ;  /* 0x0000001e9a077223 */ /* 0x040fe20000000015 */
[----:B------:R-:W-:Y:S01]  /*2ae0*/  FFMA R8, R154, R31, R156 ;  /* 0x0000001f9a087223 */ /* 0x000fe2000000009c */
[----:B------:R-:W-:Y:S01]  /*2af0*/  F2FP.RELU.BF16.F32.PACK_AB R5, R6, R5 ;  /* 0x000000050605723e */ /* 0x000fe200000018ff */
[----:B------:R-:W-:Y:S01]  /*2b00*/  FMUL R26, R153, R166 ;  /* 0x000000a6991a7220 */ /* 0x000fe20000400000 */
[----:B------:R-:W-:Y:S01]  /*2b10*/  F2FP.RELU.BF16.F32.PACK_AB R4, R25, R4 ;  /* 0x000000041904723e */ /* 0x000fe200000018ff */
[----:B------:R-:W-:Y:S01]  /*2b20*/  FMUL R25, R153, R168 ;  /* 0x000000a899197220 */ /* 0x000fe20000400000 */
[----:B------:R-:W-:Y:S01]  /*2b30*/  F2FP.RELU.BF16.F32.PACK_AB R6, R29, R28 ;  /* 0x0000001c1d06723e */ /* 0x000fe200000018ff */
[----:B------:R-:W-:Y:S01]  /*2b40*/  FMUL R28, R153, R170 ;  /* 0x000000aa991c7220 */ /* 0x000fe20000400000 */
[----:B------:R-:W-:Y:S01]  /*2b50*/  LOP3.LUT R24, R9, R180, RZ, 0xfc, !PT ;  /* 0x000000b409187212 */ /* 0x000fe200078efcff */
[C---:B------:R-:W-:Y:S01]  /*2b60*/  FMUL R29, R153.reuse, R172 ;  /* 0x000000ac991d7220 */ /* 0x040fe20000400000 */
[C---:B------:R-:W-:Y:S01]  /*2b70*/  FMUL R30, R153.reuse, R174 ;  /* 0x000000ae991e7220 */ /* 0x040fe20000400000 */
[C---:B------:R-:W-:Y:S01]  /*2b80*/  FMUL R31, R153.reuse, R176 ;  /* 0x000000b0991f7220 */ /* 0x040fe20000400000 */
[----:B------:R-:W-:Y:S01]  /*2b90*/  FMUL R158, R153, R178 ;  /* 0x000000b2999e7220 */ /* 0x000fe20000400000 */
[----:B------:R-:W-:Y:S01]  /*2ba0*/  F2FP.RELU.BF16.F32.PACK_AB R7, R8, R7 ;  /* 0x000000070807723e */ /* 0x000fe200000018ff */
[C---:B------:R-:W-:Y:S01]  /*2bb0*/  FFMA R8, R154.reuse, R32, R23 ;  /* 0x000000209a087223 */ /* 0x040fe20000000017 */
[C---:B------:R-:W-:Y:S01]  /*2bc0*/  FFMA R33, R154.reuse, R33, R26 ;  /* 0x000000219a217223 */ /* 0x040fe2000000001a */
[C---:B------:R-:W-:Y:S01]  /*2bd0*/  FFMA R9, R154.reuse, R34, R25 ;  /* 0x000000229a097223 */ /* 0x040fe20000000019 */
[C---:B------:R-:W-:Y:S01]  /*2be0*/  FFMA R10, R154.reuse, R35, R28 ;  /* 0x000000239a0a7223 */ /* 0x040fe2000000001c */
[C---:B------:R-:W-:Y:S01]  /*2bf0*/  FFMA R36, R154.reuse, R36, R29 ;  /* 0x000000249a247223 */ /* 0x040fe2000000001d */
[C---:B------:R-:W-:Y:S01]  /*2c00*/  FFMA R37, R154.reuse, R37, R30 ;  /* 0x000000259a257223 */ /* 0x040fe2000000001e */
[C---:B------:R-:W-:Y:S01]  /*2c10*/  FFMA R11, R154.reuse, R38, R31 ;  /* 0x000000269a0b7223 */ /* 0x040fe2000000001f */
[----:B------:R-:W-:Y:S01]  /*2c20*/  FFMA R32, R154, R39, R158 ;  /* 0x000000279a207223 */ /* 0x000fe2000000009e */
[----:B------:R-:W-:Y:S01]  /*2c30*/  LEA R24, R24, UR45, 0x1 ;  /* 0x0000002d18187c11 */ /* 0x000fe2000f8e08ff */
[----:B------:R-:W-:Y:S05]  /*2c40*/  WARPSYNC.ALL ;  /* 0x0000000000007948 */ /* 0x000fea0003800000 */
[----:B------:R-:W-:Y:S01]  /*2c50*/  F2FP.RELU.BF16.F32.PACK_AB R8, R33, R8 ;  /* 0x000000082108723e */ /* 0x000fe200000018ff */
[----:B------:R-:W-:Y:S01]  /*2c60*/  IMAD R33, R155, 0x2, R24 ;  /* 0x000000029b217824 */ /* 0x000fe200078e0218 */
[----:B------:R-:W-:Y:S01]  /*2c70*/  F2FP.RELU.BF16.F32.PACK_AB R9, R10, R9 ;  /* 0x000000090a09723e */ /* 0x000fe200000018ff */
[----:B------:R1:W-:Y:S01]  /*2c80*/  STSM.16.M88.4 [R24+0x200], R4 ;  /* 0x0002000418007844 */ /* 0x0003e20000000200 */
[----:B------:R-:W-:Y:S01]  /*2c90*/  F2FP.RELU.BF16.F32.PACK_AB R10, R37, R36 ;  /* 0x00000024250a723e */ /* 0x000fe200000018ff */
[----:B------:R-:W-:Y:S01]  /*2ca0*/  BSSY B0, `(.L_x_50) ;  /* 0x0000011000007945 */ /* 0x000fe20003800000 */
[----:B------:R-:W-:-:S05]  /*2cb0*/  F2FP.RELU.BF16.F32.PACK_AB R11, R32, R11 ;  /* 0x0000000b200b723e */ /* 0x000fca00000018ff */
[----:B------:R1:W-:Y:S01]  /*2cc0*/  STSM.16.M88.4 [R33+0x200], R8 ;  /* 0x0002000821007844 */ /* 0x0003e20000000200 */
[----:B------:R-:W-:Y:S01]  /*2cd0*/  @!PT LDS RZ, [RZ] ;  /* 0x00000000fffff984 */ /* 0x000fe20000000800 */
[----:B------:R-:W-:Y:S01]  /*2ce0*/  @!PT LDS RZ, [RZ] ;  /* 0x00000000fffff984 */ /* 0x000fe20000000800 */
[----:B------:R-:W-:Y:S01]  /*2cf0*/  @!PT LDS RZ, [RZ] ;  /* 0x00000000fffff984 */ /* 0x000fe20000000800 */
[----:B------:R-:W-:Y:S01]  /*2d00*/  @!PT LDS RZ, [RZ] ;  /* 0x00000000fffff984 */ /* 0x000fe20000000800 */
[----:B------:R2:W-:Y:S06]  /*2d10*/  MEMBAR.ALL.CTA ;  /* 0x0000000000007992 */ /* 0x0005ec0000008000 */
[----:B--2---:R-:W2:Y:S02]  /*2d20*/  FENCE.VIEW.ASYNC.S ;  /* 0x00000000000073c6 */ /* 0x004ea40000000000 */
[----:B--2---:R-:W-:Y:S06]  /*2d30*/  BAR.SYNC.DEFER_BLOCKING 0x1, 0x100 ;  /* 0x0044000000007b1d */ /* 0x004fec0000010000 */
[----:B------:R-:W-:Y:S05]  /*2d40*/  @P2 BRA `(.L_x_51) ;  /* 0x0000000000182947 */ /* 0x000fea0003800000 */
[----:B------:R-:W-:Y:S02]  /*2d50*/  UIADD3 UR4, UP0, UR40, 0x4f0, URZ ;  /* 0x000004f028047890 */ /* 0x000fe4000ff1e03f */
[----:B------:R-:W-:Y:S02]  /*2d60*/  UIADD3 UR52, UR45, 0x200, URZ ;  /* 0x000002002d347890 */ /* 0x000fe4000fffe03f */
[----:B------:R-:W-:-:S09]  /*2d70*/  UIADD3.X UR5, URZ, UR41, URZ, UP0, !UPT ;  /* 0x000000293f057290 */ /* 0x000fd200087fe43f */
[----:B------:R2:W-:Y:S01]  /*2d80*/  UTMASTG.3D [UR52], [UR4] ;  /* 0x00000034040073b5 */ /* 0x0005e20008010000 */
[----:B------:R0:W-:Y:S01]  /*2d90*/  UTMACMDFLUSH ;  /* 0x00000000000079b7 */ /* 0x0001e20000000000 */
[----:B--2---:R-:W-:-:S04]  /*2da0*/  DEPBAR.LE SB0, 0x1 ;  /* 0x000080400000791a */ /* 0x004fc80000000000 */
.L_x_51:
[----:B------:R-:W-:Y:S05]  /*2db0*/  BSYNC B0 ;  /* 0x0000000000007941 */ /* 0x000fea0003800000 */
.L_x_50:
[----:B------:R-:W-:Y:S01]  /*2dc0*/  BAR.SYNC.DEFER_BLOCKING 0x1, 0x100 ;  /* 0x0044000000007b1d */ /* 0x000fe20000010000 */
[----:B------:R-:W-:Y:S01]  /*2dd0*/  ISETP.NE.AND P3, PT, RZ, UR39, PT ;  /* 0x00000027ff007c0c */ /* 0x000fe2000bf65270 */
[----:B------:R-:W-:-:S04]  /*2de0*/  VIADD R27, R24, 0x200 ;  /* 0x00000200181b7836 */ /* 0x000fc80000000000 */
[----:B------:R-:W-:-:S08]  /*2df0*/  IMAD R32, R155, 0x2, R27 ;  /* 0x000000029b207824 */ /* 0x000fd000078e021b */
[----:B------:R-:W-:Y:S05]  /*2e00*/  @!P3 BRA `(.L_x_52) ;  /* 0x000000000034b947 */ /* 0x000fea0003800000 */
[----:B------:R-:W-:Y:S04]  /*2e10*/  BSSY B0, `(.L_x_53) ;  /* 0x0000009000007945 */ /* 0x000fe80003800000 */
[----:B------:R-:W-:Y:S05]  /*2e20*/  @P0 BRA `(.L_x_54) ;  /* 0x00000000001c0947 */ /* 0x000fea0003800000 */
[----:B------:R-:W-:-:S13]  /*2e30*/  ISETP.NE.AND P3, PT, R159, 0x3, PT ;  /* 0x000000039f00780c */ /* 0x000fda0003f65270 */
[----:B------:R-:W-:Y:S05]  /*2e40*/  @!P3 BRA `(.L_x_55) ;  /* 0x000000000004b947 */ /* 0x000fea0003800000 */
[----:B------:R-:W-:Y:S01]  /*2e50*/  BPT.TRAP 0x1 ;  /* 0x000000040000795c */ /* 0x000fe20000300000 */
.L_x_55:
[----:B------:R-:W-:-:S04]  /*2e60*/  ULEA UR4, UR36, UR45, 0x3 ;  /* 0x0000002d24047291 */ /* 0x000fc8000f8e183f */
[----:B------:R-:W-:-:S04]  /*2e70*/  UIADD3 UR4, UR4, 0x60, URZ ;  /* 0x0000006004047890 */ /* 0x000fc8000fffe03f */
[----:B------:R-:W-:-:S09]  /*2e80*/  UPRMT UR4, UR50, 0x654, UR4 ;  /* 0x0000065432047896 */ /* 0x000fd20008000004 */
[----:B------:R-:W-:Y:S03]  /*2e90*/  SYNCS.ARRIVE.TRANS64.RED.A1T0 RZ, [UR4], RZ ;  /* 0x000000ffffff79a7 */ /* 0x000fe60008100404 */
.L_x_54:
[----:B------:R-:W-:Y:S05]  /*2ea0*/  BSYNC B0 ;  /* 0x0000000000007941 */ /* 0x000fea0003800000 */
.L_x_53:
[----:B------:R-:W-:-:S04]  /*2eb0*/  UIADD3 UR36, UR36, 0x1, URZ ;  /* 0x0000000124247890 */ /* 0x000fc8000fffe03f */
[----:B------:R-:W-:-:S04]  /*2ec0*/  UISETP.NE.AND UP0, UPT, UR36, 0x4, UPT ;  /* 0x000000042400788c */ /* 0x000fc8000bf05270 */
[----:B------:R-:W-:-:S12]  /*2ed0*/  USEL UR36, UR36, URZ, UP0 ;  /* 0x0000003f24247287 */ /* 0x000fd80008000000 */
.L_x_52:
[----:B------:R-:W-:Y:S04]  /*2ee0*/  BSSY B0, `(.L_x_56) ;  /* 0x0000032000007945 */ /* 0x000fe80003800000 */
[----:B------:R-:W-:Y:S05]  /*2ef0*/  @P0 BRA `(.L_x_57) ;  /* 0x0000000000c00947 */ /* 0x000fea0003800000 */
[----:B------:R-:W-:-:S13]  /*2f00*/  ISETP.NE.AND P3, PT, R159, 0x3, PT ;  /* 0x000000039f00780c */ /* 0x000fda0003f65270 */
[----:B------:R-:W-:Y:S05]  /*2f10*/  @!P3 BRA `(.L_x_58) ;  /* 0x000000000004b947 */ /* 0x000fea0003800000 */
[----:B------:R-:W-:Y:S01]  /*2f20*/  BPT.TRAP 0x1 ;  /* 0x000000040000795c */ /* 0x000fe20000300000 */
.L_x_58:
[----:B-1----:R-:W-:Y:S01]  /*2f30*/  LEA R4, R0, UR45, 0x3 ;  /* 0x0000002d00047c11 */ /* 0x002fe2000f8e18ff */
[----:B------:R-:W-:Y:S01]  /*2f40*/  BSSY B1, `(.L_x_59) ;  /* 0x0000004000017945 */ /* 0x000fe20003800000 */
[----:B------:R-:W-:-:S04]  /*2f50*/  SHF.L.U32 R5, RZ, 0x1f, RZ ;  /* 0x0000001fff057819 */ /* 0x000fc800000006ff */
[----:B------:R-:W1:Y:S02]  /*2f60*/  SYNCS.PHASECHK.TRANS64.TRYWAIT P3, [R4+URZ+0x40], R5 ;  /* 0x00004005040075a7 */ /* 0x000e64000806017f */
[----:B-1----:R-:W-:Y:S05]  /*2f70*/  @!P3 BRA `(.L_x_60) ;  /* 0x0000006800a4b947 */ /* 0x002fea0003800000 */
.L_x_234:
[----:B------:R-:W-:Y:S05]  /*2f80*/  BSYNC B1 ;  /* 0x0000000000017941 */ /* 0x000fea0003800000 */
.L_x_59:
[----:B------:R-:W-:Y:S05]  /*2f90*/  @P4 BRA `(.L_x_61) ;  /* 0x0000000000944947 */ /* 0x000fea0003800000 */
[----:B------:R-:W-:Y:S01]  /*2fa0*/  IMAD R12, R0, 0x2000, R27 ;  /* 0x00002000000c7824 */ /* 0x000fe200078e021b */
[----:B------:R-:W-:Y:S05]  /*2fb0*/  WARPSYNC.ALL ;  /* 0x0000000000007948 */ /* 0x000fea0003800000 */
[----:B------:R-:W-:Y:S01]  /*2fc0*/  LEA R8, R155, R12, 0x1 ;  /* 0x0000000c9b087211 */ /* 0x000fe200078e08ff */
[----:B-1----:R-:W1:Y:S05]  /*2fd0*/  LDSM.16.M88.4 R4, [R12] ;  /* 0x000000000c04783b */ /* 0x002e6a0000000200 */
[----:B------:R-:W2:Y:S01]  /*2fe0*/  LDSM.16.M88.4 R8, [R8] ;  /* 0x000000000808783b */ /* 0x000ea20000000200 */
[----:B-1----:R-:W-:Y:S01]  /*2ff0*/  IMAD.U32 R14, R4, 0x10000, RZ ;  /* 0x00010000040e7824 */ /* 0x002fe200078e00ff */
[C---:B------:R-:W-:Y:S01]  /*3000*/  LOP3.LUT R26, R5.reuse, 0xffff0000, RZ, 0xc0, !PT ;  /* 0xffff0000051a7812 */ /* 0x040fe200078ec0ff */
[----:B------:R-:W-:Y:S01]  /*3010*/  IMAD.U32 R28, R6, 0x10000, RZ ;  /* 0x00010000061c7824 */ /* 0x000fe200078e00ff */
[----:B------:R-:W-:Y:S01]  /*3020*/  LOP3.LUT R4, R4, 0xffff0000, RZ, 0xc0, !PT ;  /* 0xffff000004047812 */ /* 0x000fe200078ec0ff */
[----:B------:R-:W-:Y:S01]  /*3030*/  IMAD.U32 R20, R5, 0x10000, RZ ;  /* 0x0001000005147824 */ /* 0x000fe200078e00ff */
[----:B------:R-:W-:Y:S01]  /*3040*/  LOP3.LUT R6, R6, 0xffff0000, RZ, 0xc0, !PT ;  /* 0xffff000006067812 */ /* 0x000fe200078ec0ff */
[----:B--2---:R-:W-:Y:S01]  /*3050*/  IMAD.U32 R158, R10, 0x10000, RZ ;  /* 0x000100000a9e7824 */ /* 0x004fe200078e00ff */
[C---:B------:R-:W-:Y:S01]  /*3060*/  LOP3.LUT R156, R7.reuse, 0xffff0000, RZ, 0xc0, !PT ;  /* 0xffff0000079c7812 */ /* 0x040fe200078ec0ff */
[----:B------:R-:W-:Y:S01]  /*3070*/  IMAD.U32 R30, R7, 0x10000, RZ ;  /* 0x00010000071e7824 */ /* 0x000fe200078e00ff */
[C---:B------:R-:W-:Y:S01]  /*3080*/  LOP3.LUT R36, R8.reuse, 0xffff0000, RZ, 0xc0, !PT ;  /* 0xffff000008247812 */ /* 0x040fe200078ec0ff */
[----:B------:R-:W-:Y:S01]  /*3090*/  IMAD.U32 R34, R8, 0x10000, RZ ;  /* 0x0001000008227824 */ /* 0x000fe200078e00ff */
[C---:B------:R-:W-:Y:S01]  /*30a0*/  LOP3.LUT R38, R9.reuse, 0xffff0000, RZ, 0xc0, !PT ;  /* 0xffff000009267812 */ /* 0x040fe200078ec0ff */
[----:B------:R-:W-:Y:S01]  /*30b0*/  IMAD.U32 R8, R9, 0x10000, RZ ;  /* 0x0001000009087824 */ /* 0x000fe200078e00ff */
[----:B------:R-:W-:Y:S01]  /*30c0*/  LOP3.LUT R10, R10, 0xffff0000, RZ, 0xc0, !PT ;  /* 0xffff00000a0a7812 */ /* 0x000fe200078ec0ff */
[----:B------:R-:W-:Y:S01]  /*30d0*/  FMUL R3, R153, R14 ;  /* 0x0000000e99037220 */ /* 0x000fe20000400000 */
[----:B------:R-:W-:Y:S01]  /*30e0*/  SHF.L.U32 R162, R11, 0x10, RZ ;  /* 0x000000100ba27819 */ /* 0x000fe200000006ff */
[----:B------:R-:W-:Y:S01]  /*30f0*/  FMUL R13, R153, R20 ;  /* 0x00000014990d7220 */ /* 0x000fe20000400000 */
[----:B------:R-:W-:Y:S01]  /*3100*/  LOP3.LUT R164, R11, 0xffff0000, RZ, 0xc0, !PT ;  /* 0xffff00000ba47812 */ /* 0x000fe200078ec0ff */
[C---:B------:R-:W-:Y:S01]  /*3110*/  FMUL R14, R153.reuse, R26 ;  /* 0x0000001a990e7220 */ /* 0x040fe20000400000 */
        /* <DEDUP_REMOVED lines=12> */
[----:B------:R-:W-:-:S07]  /*31e0*/  FMUL R158, R153, R164 ;  /* 0x000000a4999e7220 */ /* 0x000fce0000400000 */
.L_x_61:
[----:B------:R-:W-:-:S07]  /*31f0*/  VIADD R0, R0, 0x1 ;  /* 0x0000000100007836 */ /* 0x000fce0000000000 */
.L_x_57:
[----:B------:R-:W-:Y:S05]  /*3200*/  BSYNC B0 ;  /* 0x0000000000007941 */ /* 0x000fea0003800000 */
.L_x_56:
[C---:B-1----:R-:W-:Y:S01]  /*3210*/  FFMA R5, R154.reuse, R42, R13 ;  /* 0x0000002a9a057223 */ /* 0x042fe2000000000d */
[C---:B------:R-:W-:Y:S01]  /*3220*/  FFMA R6, R154.reuse, R43, R14 ;  /* 0x0000002b9a067223 */ /* 0x040fe2000000000e */
        /* <DEDUP_REMOVED lines=14> */
[----:B------:R-:W-:Y:S01]  /*3310*/  F2FP.RELU.BF16.F32.PACK_AB R5, R6, R5 ;  /* 0x000000050605723e */ /* 0x000fe200000018ff */
[----:B------:R-:W-:Y:S05]  /*3320*/  WARPSYNC.ALL ;  /* 0x0000000000007948 */ /* 0x000fea0003800000 */
[----:B------:R-:W-:Y:S01]  /*3330*/  F2FP.RELU.BF16.F32.PACK_AB R4, R41, R4 ;  /* 0x000000042904723e */ /* 0x000fe200000018ff */
[----:B------:R-:W-:Y:S01]  /*3340*/  BSSY B0, `(.L_x_62) ;  /* 0x000001a000007945 */ /* 0x000fe20003800000 */
[----:B------:R-:W-:-:S02]  /*3350*/  F2FP.RELU.BF16.F32.PACK_AB R6, R45, R44 ;  /* 0x0000002c2d06723e */ /* 0x000fc400000018ff */
[----:B------:R-:W-:Y:S02]  /*3360*/  F2FP.RELU.BF16.F32.PACK_AB R7, R8, R7 ;  /* 0x000000070807723e */ /* 0x000fe400000018ff */
[----:B------:R-:W-:Y:S02]  /*3370*/  F2FP.RELU.BF16.F32.PACK_AB R9, R10, R9 ;  /* 0x000000090a09723e */ /* 0x000fe400000018ff */
[----:B------:R-:W-:Y:S01]  /*3380*/  F2FP.RELU.BF16.F32.PACK_AB R8, R49, R48 ;  /* 0x000000303108723e */ /* 0x000fe200000018ff */
[----:B------:R1:W-:Y:S01]  /*3390*/  STSM.16.M88.4 [R24+0x2200], R4 ;  /* 0x0022000418007844 */ /* 0x0003e20000000200 */
[----:B------:R-:W-:Y:S02]  /*33a0*/  F2FP.RELU.BF16.F32.PACK_AB R10, R53, R52 ;  /* 0x00000034350a723e */ /* 0x000fe400000018ff */
        /* <DEDUP_REMOVED lines=12> */
[----:B------:R-:W-:Y:S02]  /*3470*/  UIADD3 UR4, UR45, 0x2200, URZ ;  /* 0x000022002d047890 */ /* 0x000fe4000fffe03f */
[----:B------:R-:W-:Y:S01]  /*3480*/  UIADD3.X UR9, URZ, UR41, URZ, UP0, !UPT ;  /* 0x000000293f097290 */ /* 0x000fe200087fe43f */
[----:B------:R-:W-:Y:S01]  /*3490*/  UMOV UR6, UR54 ;  /* 0x0000003600067c82 */ /* 0x000fe20008000000 */
[----:B------:R-:W-:-:S07]  /*34a0*/  UMOV UR7, UR55 ;  /* 0x0000003700077c82 */ /* 0x000fce0008000000 */
[----:B------:R2:W-:Y:S01]  /*34b0*/  UTMASTG.3D [UR4], [UR8] ;  /* 0x00000004080073b5 */ /* 0x0005e20008010000 */
[----:B------:R0:W-:Y:S01]  /*34c0*/  UTMACMDFLUSH ;  /* 0x00000000000079b7 */ /* 0x0001e20000000000 */
[----:B--2---:R-:W-:-:S04]  /*34d0*/  DEPBAR.LE SB0, 0x1 ;  /* 0x000080400000791a */ /* 0x004fc80000000000 */
.L_x_63:
[----:B------:R-:W-:Y:S05]  /*34e0*/  BSYNC B0 ;  /* 0x0000000000007941 */ /* 0x000fea0003800000 */
.L_x_62:
[----:B------:R-:W-:Y:S01]  /*34f0*/  VIADD R34, R24, 0x2200 ;  /* 0x0000220018227836 */ /* 0x000fe20000000000 */
[----:B------:R-:W-:Y:S03]  /*3500*/  BAR.SYNC.DEFER_BLOCKING 0x1, 0x100 ;  /* 0x0044000000007b1d */ /* 0x000fe60000010000 */
[----:B------:R-:W-:-:S03]  /*3510*/  IMAD R34, R155, 0x2, R34 ;  /* 0x000000029b227824 */ /* 0x000fc600078e0222 */
[----:B------:R-:W-:Y:S04]  /*3520*/  BSSY B0, `(.L_x_64) ;  /* 0x0000009000007945 */ /* 0x000fe80003800000 */
[----:B------:R-:W-:Y:S05]  /*3530*/  @P0 BRA `(.L_x_65) ;  /* 0x00000000001c0947 */ /* 0x000fea0003800000 */
[----:B------:R-:W-:-:S13]  /*3540*/  ISETP.NE.AND P3, PT, R159, 0x3, PT ;  /* 0x000000039f00780c */ /* 0x000fda0003f65270 */
[----:B------:R-:W-:Y:S05]  /*3550*/  @!P3 BRA `(.L_x_66) ;  /* 0x000000000004b947 */ /* 0x000fea0003800000 */
[----:B------:R-:W-:Y:S01]  /*3560*/  BPT.TRAP 0x1 ;  /* 0x000000040000795c */ /* 0x000fe20000300000 */
.L_x_66:
[----:B------:R-:W-:-:S04]  /*3570*/  ULEA UR4, UR36, UR45, 0x3 ;  /* 0x0000002d24047291 */ /* 0x000fc8000f8e183f */
[----:B------:R-:W-:-:S04]  /*3580*/  UIADD3 UR4, UR4, 0x60, URZ ;  /* 0x0000006004047890 */ /* 0x000fc8000fffe03f */
[----:B------:R-:W-:-:S09]  /*3590*/  UPRMT UR4, UR50, 0x654, UR4 ;  /* 0x0000065432047896 */ /* 0x000fd20008000004 */
[----:B------:R-:W-:Y:S03]  /*35a0*/  SYNCS.ARRIVE.TRANS64.RED.A1T0 RZ, [UR4], RZ ;  /* 0x000000ffffff79a7 */ /* 0x000fe60008100404 */
.L_x_65:
[----:B------:R-:W-:Y:S05]  /*35b0*/  BSYNC B0 ;  /* 0x0000000000007941 */ /* 0x000fea0003800000 */
.L_x_64:
[----:B------:R-:W-:Y:S01]  /*35c0*/  UIADD3 UR36, UR36, 0x1, URZ ;  /* 0x0000000124247890 */ /* 0x000fe2000fffe03f */
[----:B------:R-:W-:Y:S01]  /*35d0*/  BSSY B0, `(.L_x_67) ;  /* 0x0000038000007945 */ /* 0x000fe20003800000 */
[----:B------:R-:W-:Y:S02]  /*35e0*/  IMAD.MOV.U32 R35, RZ, RZ, RZ ;  /* 0x000000ffff237224 */ /* 0x000fe400078e00ff */
[----:B------:R-:W-:-:S04]  /*35f0*/  UISETP.NE.AND UP0, UPT, UR36, 0x4, UPT ;  /* 0x000000042400788c */ /* 0x000fc8000bf05270 */
[----:B------:R-:W-:Y:S01]  /*3600*/  USEL UR36, UR36, URZ, UP0 ;  /* 0x0000003f24247287 */ /* 0x000fe20008000000 */
[----:B------:R-:W-:Y:S11]  /*3610*/  @P0 BRA `(.L_x_68) ;  /* 0x0000000000cc0947 */ /* 0x000ff60003800000 */
[----:B------:R-:W-:-:S13]  /*3620*/  ISETP.NE.AND P3, PT, R159, 0x3, PT ;  /* 0x000000039f00780c */ /* 0x000fda0003f65270 */
[----:B------:R-:W-:Y:S05]  /*3630*/  @!P3 BRA `(.L_x_69) ;  /* 0x000000000004b947 */ /* 0x000fea0003800000 */
[----:B------:R-:W-:Y:S01]  /*3640*/  BPT.TRAP 0x1 ;  /* 0x000000040000795c */ /* 0x000fe20000300000 */
.L_x_69:
[C---:B-1----:R-:W-:Y:S01]  /*3650*/  LEA R4, R0.reuse, UR45, 0x3 ;  /* 0x0000002d00047c11 */ /* 0x042fe2000f8e18ff */
[----:B------:R-:W-:Y:S01]  /*3660*/  VIADD R37, R0, 0x1 ;  /* 0x0000000100257836 */ /* 0x000fe20000000000 */
[----:B------:R-:W-:Y:S01]  /*3670*/  SHF.L.U32 R5, RZ, 0x1f, RZ ;  /* 0x0000001fff057819 */ /* 0x000fe200000006ff */
[----:B------:R-:W-:Y:S03]  /*3680*/  BSSY B1, `(.L_x_70) ;  /* 0x0000004000017945 */ /* 0x000fe60003800000 */
[----:B------:R-:W1:Y:S01]  /*3690*/  SYNCS.PHASECHK.TRANS64.TRYWAIT P5, [R4+URZ+0x40], R5 ;  /* 0x00004005040075a7 */ /* 0x000e6200080a017f */
[----:B------:R-:W-:Y:S01]  /*36a0*/  ISETP.NE.AND P3, PT, R37, 0x4, PT ;  /* 0x000000042500780c */ /* 0x000fe20003f65270 */
[----:B-1----:R-:W-:-:S12]  /*36b0*/  @!P5 BRA `(.L_x_71) ;  /* 0x0000006000e8d947 */ /* 0x002fd80003800000 */
.L_x_235:
[----:B------:R-:W-:Y:S05]  /*36c0*/  BSYNC B1 ;  /* 0x0000000000017941 */ /* 0x000fea0003800000 */
.L_x_70:
[----:B------:R-:W-:Y:S05]  /*36d0*/  @P4 BRA `(.L_x_72) ;  /* 0x0000000000944947 */ /* 0x000fea0003800000 */
[----:B------:R-:W-:Y:S01]  /*36e0*/  IMAD R12, R0, 0x2000, R27 ;  /* 0x00002000000c7824 */ /* 0x000fe200078e021b */
[----:B------:R-:W-:Y:S05]  /*36f0*/  WARPSYNC.ALL ;  /* 0x0000000000007948 */ /* 0x000fea0003800000 */
[----:B-1----:R-:W-:Y:S01]  /*3700*/  IMAD R5, R155, 0x2, R12 ;  /* 0x000000029b057824 */ /* 0x002fe200078e020c */
[----:B------:R-:W1:Y:S05]  /*3710*/  LDSM.16.M88.4 R8, [R12] ;  /* 0x000000000c08783b */ /* 0x000e6a0000000200 */
[----:B------:R-:W2:Y:S01]  /*3720*/  LDSM.16.M88.4 R4, [R5] ;  /* 0x000000000504783b */ /* 0x000ea20000000200 */
[----:B-1----:R-:W-:Y:S01]  /*3730*/  SHF.L.U32 R0, R8, 0x10, RZ ;  /* 0x0000001008007819 */ /* 0x002fe200000006ff */
[C---:B------:R-:W-:Y:S01]  /*3740*/  IMAD.U32 R14, R9.reuse, 0x10000, RZ ;  /* 0x00010000090e7824 */ /* 0x040fe200078e00ff */
[----:B------:R-:W-:Y:S01]  /*3750*/  LOP3.LUT R20, R9, 0xffff0000, RZ, 0xc0, !PT ;  /* 0xffff000009147812 */ /* 0x000fe200078ec0ff */
[----:B------:R-:W-:Y:S01]  /*3760*/  IMAD.U32 R26, R10, 0x10000, RZ ;  /* 0x000100000a1a7824 */ /* 0x000fe200078e00ff */
[----:B------:R-:W-:Y:S01]  /*3770*/  LOP3.LUT R8, R8, 0xffff0000, RZ, 0xc0, !PT ;  /* 0xffff000008087812 */ /* 0x000fe200078ec0ff */
[----:B--2---:R-:W-:Y:S01]  /*3780*/  IMAD.U32 R30, R4, 0x10000, RZ ;  /* 0x00010000041e7824 */ /* 0x004fe200078e00ff */
[----:B------:R-:W-:Y:S01]  /*3790*/  LOP3.LUT R10, R10, 0xffff0000, RZ, 0xc0, !PT ;  /* 0xffff00000a0a7812 */ /* 0x000fe200078ec0ff */
[----:B------:R-:W-:Y:S01]  /*37a0*/  IMAD.U32 R40, R6, 0x10000, RZ ;  /* 0x0001000006287824 */ /* 0x000fe200078e00ff */
[C---:B------:R-:W-:Y:S01]  /*37b0*/  LOP3.LUT R156, R11.reuse, 0xffff0000, RZ, 0xc0, !PT ;  /* 0xffff00000b9c7812 */ /* 0x040fe200078ec0ff */
[----:B------:R-:W-:Y:S01]  /*37c0*/  IMAD.U32 R28, R11, 0x10000, RZ ;  /* 0x000100000b1c7824 */ /* 0x000fe200078e00ff */
[----:B------:R-:W-:Y:S01]  /*37d0*/  LOP3.LUT R4, R4, 0xffff0000, RZ, 0xc0, !PT ;  /* 0xffff000004047812 */ /* 0x000fe200078ec0ff */
[C---:B------:R-:W-:Y:S01]  /*37e0*/  IMAD.U32 R36, R5.reuse, 0x10000, RZ ;  /* 0x0001000005247824 */ /* 0x040fe200078e00ff */
[----:B------:R-:W-:Y:S01]  /*37f0*/  LOP3.LUT R38, R5, 0xffff0000, RZ, 0xc0, !PT ;  /* 0xffff000005267812 */ /* 0x000fe200078ec0ff */
[----:B------:R-:W-:Y:S01]  /*3800*/  IMAD.U32 R42, R7, 0x10000, RZ ;  /* 0x00010000072a7824 */ /* 0x000fe200078e00ff */
[----:B------:R-:W-:Y:S01]  /*3810*/  LOP3.LUT R6, R6, 0xffff0000, RZ, 0xc0, !PT ;  /* 0xffff000006067812 */ /* 0x000fe200078ec0ff */
        /* <DEDUP_REMOVED lines=17> */
.L_x_72:
[----:B------:R-:W-:Y:S02]  /*3930*/  SEL R35, RZ, 0x1, P3 ;  /* 0x00000001ff237807 */ /* 0x000fe40001800000 */
[----:B------:R-:W-:-:S07]  /*3940*/  SEL R0, R37, RZ, P3 ;  /* 0x000000ff25007207 */ /* 0x000fce0001800000 */
.L_x_68:
[----:B------:R-:W-:Y:S05]  /*3950*/  BSYNC B0 ;  /* 0x0000000000007941 */ /* 0x000fea0003800000 */
.L_x_67:
        /* <DEDUP_REMOVED lines=45> */
.L_x_74:
[----:B------:R-:W-:Y:S05]  /*3c30*/  BSYNC B0 ;  /* 0x0000000000007941 */ /* 0x000fea0003800000 */
.L_x_73:
[----:B------:R-:W-:Y:S01]  /*3c40*/  IADD3 R36, R24, 0x4200, RZ ;  /* 0x0000420018247810 */ /* 0x000fe20007ffe0ff */
[----:B------:R-:W-:Y:S04]  /*3c50*/  BAR.SYNC.DEFER_BLOCKING 0x1, 0x100 ;  /* 0x0044000000007b1d */ /* 0x000fe80000010000 */
[----:B------:R-:W-:Y:S02]  /*3c60*/  IMAD R36, R155, 0x2, R36 ;  /* 0x000000029b247824 */ /* 0x000fe400078e0224 */
[----:B------:R-:W-:Y:S04]  /*3c70*/  BSSY B0, `(.L_x_75) ;  /* 0x0000009000007945 */ /* 0x000fe80003800000 */
[----:B------:R-:W-:Y:S05]  /*3c80*/  @P0 BRA `(.L_x_76) ;  /* 0x00000000001c0947 */ /* 0x000fea0003800000 */
[----:B------:R-:W-:-:S13]  /*3c90*/  ISETP.NE.AND P3, PT, R159, 0x3, PT ;  /* 0x000000039f00780c */ /* 0x000fda0003f65270 */
[----:B------:R-:W-:Y:S05]  /*3ca0*/  @!P3 BRA `(.L_x_77) ;  /* 0x000000000004b947 */ /* 0x000fea0003800000 */
[----:B------:R-:W-:Y:S01]  /*3cb0*/  BPT.TRAP 0x1 ;  /* 0x000000040000795c */ /* 0x000fe20000300000 */
.L_x_77:
[----:B------:R-:W-:-:S04]  /*3cc0*/  ULEA UR4, UR36, UR45, 0x3 ;  /* 0x0000002d24047291 */ /* 0x000fc8000f8e183f */
[----:B------:R-:W-:-:S04]  /*3cd0*/  UIADD3 UR4, UR4, 0x60, URZ ;  /* 0x0000006004047890 */ /* 0x000fc8000fffe03f */
[----:B------:R-:W-:-:S09]  /*3ce0*/  UPRMT UR4, UR50, 0x654, UR4 ;  /* 0x0000065432047896 */ /* 0x000fd20008000004 */
[----:B------:R-:W-:Y:S03]  /*3cf0*/  SYNCS.ARRIVE.TRANS64.RED.A1T0 RZ, [UR4], RZ ;  /* 0x000000ffffff79a7 */ /* 0x000fe60008100404 */
.L_x_76:
[----:B------:R-:W-:Y:S05]  /*3d00*/  BSYNC B0 ;  /* 0x0000000000007941 */ /* 0x000fea0003800000 */
.L_x_75:
[----:B------:R-:W-:Y:S01]  /*3d10*/  UIADD3 UR4, UR36, 0x1, URZ ;  /* 0x0000000124047890 */ /* 0x000fe2000fffe03f */
[----:B------:R-:W-:Y:S03]  /*3d20*/  BSSY B0, `(.L_x_78) ;  /* 0x0000038000007945 */ /* 0x000fe60003800000 */
[----:B------:R-:W-:-:S04]  /*3d30*/  UISETP.NE.AND UP0, UPT, UR4, 0x4, UPT ;  /* 0x000000040400788c */ /* 0x000fc8000bf05270 */
[----:B------:R-:W-:Y:S01]  /*3d40*/  USEL UR5, UR4, URZ, UP0 ;  /* 0x0000003f04057287 */ /* 0x000fe20008000000 */
[----:B------:R-:W-:Y:S11]  /*3d50*/  @P0 BRA `(.L_x_79) ;  /* 0x0000000000d00947 */ /* 0x000ff60003800000 */
[----:B------:R-:W-:-:S13]  /*3d60*/  ISETP.NE.AND P3, PT, R159, 0x3, PT ;  /* 0x000000039f00780c */ /* 0x000fda0003f65270 */
[----:B------:R-:W-:Y:S05]  /*3d70*/  @!P3 BRA `(.L_x_80) ;  /* 0x000000000004b947 */ /* 0x000fea0003800000 */
[----:B------:R-:W-:Y:S01]  /*3d80*/  BPT.TRAP 0x1 ;  /* 0x000000040000795c */ /* 0x000fe20000300000 */
.L_x_80:
[C---:B-1----:R-:W-:Y:S01]  /*3d90*/  LEA R5, R0.reuse, UR45, 0x3 ;  /* 0x0000002d00057c11 */ /* 0x042fe2000f8e18ff */
[----:B------:R-:W-:Y:S01]  /*3da0*/  VIADD R37, R0, 0x1 ;  /* 0x0000000100257836 */ /* 0x000fe20000000000 */
[----:B------:R-:W-:Y:S01]  /*3db0*/  SHF.L.U32 R4, R35, 0x1f, RZ ;  /* 0x0000001f23047819 */ /* 0x000fe200000006ff */
[----:B------:R-:W-:Y:S03]  /*3dc0*/  BSSY B1, `(.L_x_81) ;  /* 0x0000005000017945 */ /* 0x000fe60003800000 */
[----:B------:R-:W1:Y:S01]  /*3dd0*/  SYNCS.PHASECHK.TRANS64.TRYWAIT P5, [R5+URZ+0x40], R4 ;  /* 0x00004004050075a7 */ /* 0x000e6200080a017f */
[----:B------:R-:W-:-:S04]  /*3de0*/  ISETP.NE.AND P3, PT, R37, 0x4, PT ;  /* 0x000000042500780c */ /* 0x000fc80003f65270 */
[----:B------:R-:W-:Y:S01]  /*3df0*/  SEL R46, RZ, 0x1, P3 ;  /* 0x00000001ff2e7807 */ /* 0x000fe20001800000 */
[----:B-1----:R-:W-:Y:S08]  /*3e00*/  @!P5 BRA `(.L_x_82) ;  /* 0x0000005c0028d947 */ /* 0x002ff00003800000 */
.L_x_236:
[----:B------:R-:W-:Y:S05]  /*3e10*/  BSYNC B1 ;  /* 0x0000000000017941 */ /* 0x000fea0003800000 */
.L_x_81:
[----:B------:R-:W-:Y:S05]  /*3e20*/  @P4 BRA `(.L_x_83) ;  /* 0x0000000000944947 */ /* 0x000fea0003800000 */
[----:B------:R-:W-:Y:S01]  /*3e30*/  IMAD R12, R0, 0x2000, R27 ;  /* 0x00002000000c7824 */ /* 0x000fe200078e021b */
[----:B------:R-:W-:Y:S05]  /*3e40*/  WARPSYNC.ALL ;  /* 0x0000000000007948 */ /* 0x000fea0003800000 */
[----:B-1----:R-:W-:Y:S01]  /*3e50*/  IMAD R5, R155, 0x2, R12 ;  /* 0x000000029b057824 */ /* 0x002fe200078e020c */
[----:B------:R-:W1:Y:S05]  /*3e60*/  LDSM.16.M88.4 R8, [R12] ;  /* 0x000000000c08783b */ /* 0x000e6a0000000200 */
[----:B------:R-:W2:Y:S01]  /*3e70*/  LDSM.16.M88.4 R4, [R5] ;  /* 0x000000000504783b */ /* 0x000ea20000000200 */
[----:B-1----:R-:W-:Y:S01]  /*3e80*/  IMAD.U32 R0, R8, 0x10000, RZ ;  /* 0x0001000008007824 */ /* 0x002fe200078e00ff */
[C---:B------:R-:W-:Y:S01]  /*3e90*/  LOP3.LUT R20, R9.reuse, 0xffff0000, RZ, 0xc0, !PT ;  /* 0xffff000009147812 */ /* 0x040fe200078ec0ff */
[----:B------:R-:W-:Y:S01]  /*3ea0*/  IMAD.U32 R14, R9, 0x10000, RZ ;  /* 0x00010000090e7824 */ /* 0x000fe200078e00ff */
[----:B------:R-:W-:Y:S01]  /*3eb0*/  SHF.L.U32 R26, R10, 0x10, RZ ;  /* 0x000000100a1a7819 */ /* 0x000fe200000006ff */
[C---:B------:R-:W-:Y:S01]  /*3ec0*/  IMAD.U32 R28, R11.reuse, 0x10000, RZ ;  /* 0x000100000b1c7824 */ /* 0x040fe200078e00ff */
[----:B------:R-:W-:Y:S01]  /*3ed0*/  LOP3.LUT R8, R8, 0xffff0000, RZ, 0xc0, !PT ;  /* 0xffff000008087812 */ /* 0x000fe200078ec0ff */
[----:B--2---:R-:W-:Y:S01]  /*3ee0*/  IMAD.U32 R30, R4, 0x10000, RZ ;  /* 0x00010000041e7824 */ /* 0x004fe200078e00ff */
[----:B------:R-:W-:Y:S01]  /*3ef0*/  LOP3.LUT R10, R10, 0xffff0000, RZ, 0xc0, !PT ;  /* 0xffff00000a0a7812 */ /* 0x000fe200078ec0ff */
[----:B------:R-:W-:Y:S01]  /*3f00*/  IMAD.U32 R42, R6, 0x10000, RZ ;  /* 0x00010000062a7824 */ /* 0x000fe200078e00ff */
[----:B------:R-:W-:Y:S01]  /*3f10*/  LOP3.LUT R156, R11, 0xffff0000, RZ, 0xc0, !PT ;  /* 0xffff00000b9c7812 */ /* 0x000fe200078ec0ff */
[----:B------:R-:W-:Y:S01]  /*3f20*/  IMAD.U32 R38, R5, 0x10000, RZ ;  /* 0x0001000005267824 */ /* 0x000fe200078e00ff */
[----:B------:R-:W-:Y:S01]  /*3f30*/  LOP3.LUT R4, R4, 0xffff0000, RZ, 0xc0, !PT ;  /* 0xffff000004047812 */ /* 0x000fe200078ec0ff */
[----:B------:R-:W-:Y:S01]  /*3f40*/  IMAD.U32 R44, R7, 0x10000, RZ ;  /* 0x00010000072c7824 */ /* 0x000fe200078e00ff */
[----:B------:R-:W-:Y:S01]  /*3f50*/  LOP3.LUT R40, R5, 0xffff0000, RZ, 0xc0, !PT ;  /* 0xffff000005287812 */ /* 0x000fe200078ec0ff */
[C---:B------:R-:W-:Y:S01]  /*3f60*/  FMUL R13, R153.reuse, R14 ;  /* 0x0000000e990d7220 */ /* 0x040fe20000400000 */
        /* <DEDUP_REMOVED lines=17> */
.L_x_83:
[----:B------:R-:W-:Y:S02]  /*4080*/  LOP3.LUT R35, R35, R46, RZ, 0x3c, !PT ;  /* 0x0000002e23237212 */ /* 0x000fe400078e3cff */
[----:B------:R-:W-:-:S07]  /*4090*/  SEL R0, R37, RZ, P3 ;  /* 0x000000ff25007207 */ /* 0x000fce0001800000 */
.L_x_79:
[----:B------:R-:W-:Y:S05]  /*40a0*/  BSYNC B0 ;  /* 0x0000000000007941 */ /* 0x000fea0003800000 */
.L_x_78:
        /* <DEDUP_REMOVED lines=45> */
.L_x_85:
[----:B------:R-:W-:Y:S05]  /*4380*/  BSYNC B0 ;  /* 0x0000000000007941 */ /* 0x000fea0003800000 */
.L_x_84:
[----:B-1----:R-:W-:Y:S01]  /*4390*/  VIADD R4, R24, 0x6200 ;  /* 0x0000620018047836 */ /* 0x002fe20000000000 */
[----:B------:R-:W-:Y:S04]  /*43a0*/  BAR.SYNC.DEFER_BLOCKING 0x1, 0x100 ;  /* 0x0044000000007b1d */ /* 0x000fe80000010000 */
[----:B------:R-:W-:Y:S02]  /*43b0*/  LEA R33, R155, R4, 0x1 ;  /* 0x000000049b217211 */ /* 0x000fe400078e08ff */
[----:B------:R-:W-:Y:S04]  /*43c0*/  BSSY B0, `(.L_x_86) ;  /* 0x0000009000007945 */ /* 0x000fe80003800000 */
[----:B------:R-:W-:Y:S05]  /*43d0*/  @P0 BRA `(.L_x_87) ;  /* 0x00000000001c0947 */ /* 0x000fea0003800000 */
[----:B------:R-:W-:-:S13]  /*43e0*/  ISETP.NE.AND P3, PT, R159, 0x3, PT ;  /* 0x000000039f00780c */ /* 0x000fda0003f65270 */
[----:B------:R-:W-:Y:S05]  /*43f0*/  @!P3 BRA `(.L_x_88) ;  /* 0x000000000004b947 */ /* 0x000fea0003800000 */
[----:B------:R-:W-:Y:S01]  /*4400*/  BPT.TRAP 0x1 ;  /* 0x000000040000795c */ /* 0x000fe20000300000 */
.L_x_88:
[----:B------:R-:W-:-:S04]  /*4410*/  ULEA UR4, UR5, UR45, 0x3 ;  /* 0x0000002d05047291 */ /* 0x000fc8000f8e183f */
[----:B------:R-:W-:-:S04]  /*4420*/  UIADD3 UR4, UR4, 0x60, URZ ;  /* 0x0000006004047890 */ /* 0x000fc8000fffe03f */
[----:B------:R-:W-:-:S09]  /*4430*/  UPRMT UR4, UR50, 0x654, UR4 ;  /* 0x0000065432047896 */ /* 0x000fd20008000004 */
[----:B------:R-:W-:Y:S03]  /*4440*/  SYNCS.ARRIVE.TRANS64.RED.A1T0 RZ, [UR4], RZ ;  /* 0x000000ffffff79a7 */ /* 0x000fe60008100404 */
.L_x_87:
[----:B------:R-:W-:Y:S05]  /*4450*/  BSYNC B0 ;  /* 0x0000000000007941 */ /* 0x000fea0003800000 */
.L_x_86:
        /* <DEDUP_REMOVED lines=8> */
.L_x_91:
[C---:B------:R-:W-:Y:S01]  /*44e0*/  LEA R4, R0.reuse, UR45, 0x3 ;  /* 0x0000002d00047c11 */ /* 0x040fe2000f8e18ff */
[----:B------:R-:W-:Y:S01]  /*44f0*/  VIADD R9, R0, 0x1 ;  /* 0x0000000100097836 */ /* 0x000fe20000000000 */
[----:B------:R-:W-:Y:S01]  /*4500*/  SHF.L.U32 R5, R35, 0x1f, RZ ;  /* 0x0000001f23057819 */ /* 0x000fe200000006ff */
[----:B------:R-:W-:Y:S03]  /*4510*/  BSSY B1, `(.L_x_92) ;  /* 0x0000005000017945 */ /* 0x000fe60003800000 */
[----:B------:R-:W1:Y:S01]  /*4520*/  SYNCS.PHASECHK.TRANS64.TRYWAIT P5, [R4+URZ+0x40], R5 ;  /* 0x00004005040075a7 */ /* 0x000e6200080a017f */
[----:B------:R-:W-:-:S04]  /*4530*/  ISETP.NE.AND P3, PT, R9, 0x4, PT ;  /* 0x000000040900780c */ /* 0x000fc80003f65270 */
[----:B------:R-:W-:Y:S01]  /*4540*/  SEL R48, RZ, 0x1, P3 ;  /* 0x00000001ff307807 */ /* 0x000fe20001800000 */
[----:B-1----:R-:W-:Y:S08]  /*4550*/  @!P5 BRA `(.L_x_93) ;  /* 0x000000540068d947 */ /* 0x002ff00003800000 */
.L_x_237:
[----:B------:R-:W-:Y:S05]  /*4560*/  BSYNC B1 ;  /* 0x0000000000017941 */ /* 0x000fea0003800000 */
.L_x_92:
[----:B------:R-:W-:Y:S05]  /*4570*/  @P4 BRA `(.L_x_94) ;  /* 0x0000000000944947 */ /* 0x000fea0003800000 */
[----:B------:R-:W-:Y:S01]  /*4580*/  IMAD R12, R0, 0x2000, R27 ;  /* 0x00002000000c7824 */ /* 0x000fe200078e021b */
[----:B------:R-:W-:Y:S05]  /*4590*/  WARPSYNC.ALL ;  /* 0x0000000000007948 */ /* 0x000fea0003800000 */
[----:B------:R-:W-:Y:S01]  /*45a0*/  IMAD R29, R155, 0x2, R12 ;  /* 0x000000029b1d7824 */ /* 0x000fe200078e020c */
[----:B-1----:R-:W1:Y:S05]  /*45b0*/  LDSM.16.M88.4 R4, [R12] ;  /* 0x000000000c04783b */ /* 0x002e6a0000000200 */
[----:B------:R-:W2:Y:S01]  /*45c0*/  LDSM.16.M88.4 R28, [R29] ;  /* 0x000000001d1c783b */ /* 0x000ea20000000200 */
[----:B-1----:R-:W-:Y:S01]  /*45d0*/  SHF.L.U32 R26, R7, 0x10, RZ ;  /* 0x00000010071a7819 */ /* 0x002fe200000006ff */
[C---:B------:R-:W-:Y:S01]  /*45e0*/  IMAD.U32 R0, R4.reuse, 0x10000, RZ ;  /* 0x0001000004007824 */ /* 0x040fe200078e00ff */
[----:B------:R-:W-:Y:S01]  /*45f0*/  LOP3.LUT R4, R4, 0xffff0000, RZ, 0xc0, !PT ;  /* 0xffff000004047812 */ /* 0x000fe200078ec0ff */
[----:B------:R-:W-:Y:S01]  /*4600*/  IMAD.U32 R10, R6, 0x10000, RZ ;  /* 0x00010000060a7824 */ /* 0x000fe200078e00ff */
[C---:B------:R-:W-:Y:S01]  /*4610*/  LOP3.LUT R14, R5.reuse, 0xffff0000, RZ, 0xc0, !PT ;  /* 0xffff0000050e7812 */ /* 0x040fe200078ec0ff */
[C---:B--2---:R-:W-:Y:S01]  /*4620*/  IMAD.U32 R38, R28.reuse, 0x10000, RZ ;  /* 0x000100001c267824 */ /* 0x044fe200078e00ff */
[----:B------:R-:W-:Y:S01]  /*4630*/  LOP3.LUT R28, R28, 0xffff0000, RZ, 0xc0, !PT ;  /* 0xffff00001c1c7812 */ /* 0x000fe200078ec0ff */
[----:B------:R-:W-:Y:S01]  /*4640*/  IMAD.U32 R44, R30, 0x10000, RZ ;  /* 0x000100001e2c7824 */ /* 0x000fe200078e00ff */
[----:B------:R-:W-:Y:S01]  /*4650*/  LOP3.LUT R6, R6, 0xffff0000, RZ, 0xc0, !PT ;  /* 0xffff000006067812 */ /* 0x000fe200078ec0ff */
        /* <DEDUP_REMOVED lines=23> */
.L_x_94:
[----:B------:R-:W-:Y:S02]  /*47d0*/  LOP3.LUT R35, R35, R48, RZ, 0x3c, !PT ;  /* 0x0000003023237212 */ /* 0x000fe400078e3cff */
[----:B------:R-:W-:-:S07]  /*47e0*/  SEL R0, R9, RZ, P3 ;  /* 0x000000ff09007207 */ /* 0x000fce0001800000 */
.L_x_90:
[----:B------:R-:W-:Y:S05]  /*47f0*/  BSYNC B0 ;  /* 0x0000000000007941 */ /* 0x000fea0003800000 */
.L_x_89:
        /* <DEDUP_REMOVED lines=27> */
[----:B------:R1:W-:Y:S01]  /*49b0*/  STSM.16.M88.4 [R32], R8 ;  /* 0x0000000820007844 */ /* 0x0003e20000000200 */
        /* <DEDUP_REMOVED lines=17> */
.L_x_96:
[----:B------:R-:W-:Y:S05]  /*4ad0*/  BSYNC B0 ;  /* 0x0000000000007941 */ /* 0x000fea0003800000 */
.L_x_95:
[----:B------:R-:W-:Y:S06]  /*4ae0*/  BAR.SYNC.DEFER_BLOCKING 0x1, 0x100 ;  /* 0x0044000000007b1d */ /* 0x000fec0000010000 */
[----:B------:R-:W-:Y:S04]  /*4af0*/  BSSY B0, `(.L_x_97) ;  /* 0x0000009000007945 */ /* 0x000fe80003800000 */
[----:B------:R-:W-:Y:S05]  /*4b00*/  @P0 BRA `(.L_x_98) ;  /* 0x00000000001c0947 */ /* 0x000fea0003800000 */
[----:B------:R-:W-:-:S13]  /*4b10*/  ISETP.NE.AND P3, PT, R159, 0x3, PT ;  /* 0x000000039f00780c */ /* 0x000fda0003f65270 */
[----:B------:R-:W-:Y:S05]  /*4b20*/  @!P3 BRA `(.L_x_99) ;  /* 0x000000000004b947 */ /* 0x000fea0003800000 */
[----:B------:R-:W-:Y:S01]  /*4b30*/  BPT.TRAP 0x1 ;  /* 0x000000040000795c */ /* 0x000fe20000300000 */
.L_x_99:
[----:B------:R-:W-:-:S04]  /*4b40*/  ULEA UR4, UR5, UR45, 0x3 ;  /* 0x0000002d05047291 */ /* 0x000fc8000f8e183f */
[----:B------:R-:W-:-:S04]  /*4b50*/  UIADD3 UR4, UR4, 0x60, URZ ;  /* 0x0000006004047890 */ /* 0x000fc8000fffe03f */
[----:B------:R-:W-:-:S09]  /*4b60*/  UPRMT UR4, UR50, 0x654, UR4 ;  /* 0x0000065432047896 */ /* 0x000fd20008000004 */
[----:B------:R-:W-:Y:S03]  /*4b70*/  SYNCS.ARRIVE.TRANS64.RED.A1T0 RZ, [UR4], RZ ;  /* 0x000000ffffff79a7 */ /* 0x000fe60008100404 */
.L_x_98:
[----:B------:R-:W-:Y:S05]  /*4b80*/  BSYNC B0 ;  /* 0x0000000000007941 */ /* 0x000fea0003800000 */
.L_x_97:
        /* <DEDUP_REMOVED lines=8> */
.L_x_102:
        /* <DEDUP_REMOVED lines=8> */
.L_x_238:
[----:B------:R-:W-:Y:S05]  /*4c90*/  BSYNC B1 ;  /* 0x0000000000017941 */ /* 0x000fea0003800000 */
.L_x_103:
[----:B------:R-:W-:Y:S05]  /*4ca0*/  @P4 BRA `(.L_x_105) ;  /* 0x0000000000944947 */ /* 0x000fea0003800000 */
[----:B------:R-:W-:Y:S01]  /*4cb0*/  IMAD R12, R0, 0x2000, R27 ;  /* 0x00002000000c7824 */ /* 0x000fe200078e021b */
[----:B------:R-:W-:Y:S05]  /*4cc0*/  WARPSYNC.ALL ;  /* 0x0000000000007948 */ /* 0x000fea0003800000 */
[----:B------:R-:W-:Y:S01]  /*4cd0*/  LEA R29, R155, R12, 0x1 ;  /* 0x0000000c9b1d7211 */ /* 0x000fe200078e08ff */
[----:B-1----:R-:W1:Y:S05]  /*4ce0*/  LDSM.16.M88.4 R4, [R12] ;  /* 0x000000000c04783b */ /* 0x002e6a0000000200 */
[----:B------:R-:W2:Y:S01]  /*4cf0*/  LDSM.16.M88.4 R28, [R29] ;  /* 0x000000001d1c783b */ /* 0x000ea20000000200 */
[C---:B-1----:R-:W-:Y:S01]  /*4d00*/  IMAD.U32 R0, R4.reuse, 0x10000, RZ ;  /* 0x0001000004007824 */ /* 0x042fe200078e00ff */
[----:B------:R-:W-:Y:S01]  /*4d10*/  LOP3.LUT R4, R4, 0xffff0000, RZ, 0xc0, !PT ;  /* 0xffff000004047812 */ /* 0x000fe200078ec0ff */
[----:B------:R-:W-:Y:S01]  /*4d20*/  IMAD.U32 R10, R6, 0x10000, RZ ;  /* 0x00010000060a7824 */ /* 0x000fe200078e00ff */
[----:B------:R-:W-:Y:S01]  /*4d30*/  LOP3.LUT R14, R5, 0xffff0000, RZ, 0xc0, !PT ;  /* 0xffff0000050e7812 */ /* 0x000fe200078ec0ff */
[----:B------:R-:W-:Y:S01]  /*4d40*/  IMAD.U32 R26, R7, 0x10000, RZ ;  /* 0x00010000071a7824 */ /* 0x000fe200078e00ff */
[----:B--2---:R-:W-:Y:S01]  /*4d50*/  SHF.L.U32 R42, R30, 0x10, RZ ;  /* 0x000000101e2a7819 */ /* 0x004fe200000006ff */
[C---:B------:R-:W-:Y:S01]  /*4d60*/  IMAD.U32 R32, R28.reuse, 0x10000, RZ ;  /* 0x000100001c207824 */ /* 0x040fe200078e00ff */
        /* <DEDUP_REMOVED lines=25> */
.L_x_105:
[----:B------:R-:W-:Y:S02]  /*4f00*/  LOP3.LUT R35, R35, R46, RZ, 0x3c, !PT ;  /* 0x0000002e23237212 */ /* 0x000fe400078e3cff */
[----:B------:R-:W-:-:S07]  /*4f10*/  SEL R0, R9, RZ, P3 ;  /* 0x000000ff09007207 */ /* 0x000fce0001800000 */
.L_x_101:
[----:B------:R-:W-:Y:S05]  /*4f20*/  BSYNC B0 ;  /* 0x0000000000007941 */ /* 0x000fea0003800000 */
.L_x_100:
        /* <DEDUP_REMOVED lines=23> */
[----:B------:R-:W-:Y:S02]  /*50a0*/  F2FP.RELU.BF16.F32.PACK_AB R113, R115, R114 ;  /* 0x000000727371723e */ /* 0x000fe400000018ff */
[----:B------:R-:W-:Y:S01]  /*50b0*/  F2FP.RELU.BF16.F32.PACK_AB R114, R117, R116 ;  /* 0x000000747572723e */ /* 0x000fe200000018ff */
[----:B------:R1:W-:Y:S01]  /*50c0*/  STSM.16.M88.4 [R24+0x2200], R4 ;  /* 0x0022000418007844 */ /* 0x0003e20000000200 */
        /* <DEDUP_REMOVED lines=19> */
.L_x_107:
[----:B------:R-:W-:Y:S05]  /*5200*/  BSYNC B0 ;  /* 0x0000000000007941 */ /* 0x000fea0003800000 */
.L_x_106:
[----:B------:R-:W-:Y:S06]  /*5210*/  BAR.SYNC.DEFER_BLOCKING 0x1, 0x100 ;  /* 0x0044000000007b1d */ /* 0x000fec0000010000 */
[----:B------:R-:W-:Y:S04]  /*5220*/  BSSY B0, `(.L_x_108) ;  /* 0x0000009000007945 */ /* 0x000fe80003800000 */
[----:B------:R-:W-:Y:S05]  /*5230*/  @P0 BRA `(.L_x_109) ;  /* 0x00000000001c0947 */ /* 0x000fea0003800000 */
[----:B------:R-:W-:-:S13]  /*5240*/  ISETP.NE.AND P3, PT, R159, 0x3, PT ;  /* 0x000000039f00780c */ /* 0x000fda0003f65270 */
[----:B------:R-:W-:Y:S05]  /*5250*/  @!P3 BRA `(.L_x_110) ;  /* 0x000000000004b947 */ /* 0x000fea0003800000 */
[----:B------:R-:W-:Y:S01]  /*5260*/  BPT.TRAP 0x1 ;  /* 0x000000040000795c */ /* 0x000fe20000300000 */
.L_x_110:
[----:B------:R-:W-:-:S04]  /*5270*/  ULEA UR4, UR5, UR45, 0x3 ;  /* 0x0000002d05047291 */ /* 0x000fc8000f8e183f */
[----:B------:R-:W-:-:S04]  /*5280*/  UIADD3 UR4, UR4, 0x60, URZ ;  /* 0x0000006004047890 */ /* 0x000fc8000fffe03f */
[----:B------:R-:W-:-:S09]  /*5290*/  UPRMT UR4, UR50, 0x654, UR4 ;  /* 0x0000065432047896 */ /* 0x000fd20008000004 */
[----:B------:R-:W-:Y:S03]  /*52a0*/  SYNCS.ARRIVE.TRANS64.RED.A1T0 RZ, [UR4], RZ ;  /* 0x000000ffffff79a7 */ /* 0x000fe60008100404 */
.L_x_109:
[----:B------:R-:W-:Y:S05]  /*52b0*/  BSYNC B0 ;  /* 0x0000000000007941 */ /* 0x000fea0003800000 */
.L_x_108:
        /* <DEDUP_REMOVED lines=8> */
.L_x_113:
        /* <DEDUP_REMOVED lines=8> */
.L_x_239:
[----:B------:R-:W-:Y:S05]  /*53c0*/  BSYNC B1 ;  /* 0x0000000000017941 */ /* 0x000fea0003800000 */
.L_x_114:
[----:B------:R-:W-:Y:S05]  /*53d0*/  @P4 BRA `(.L_x_116) ;  /* 0x0000000000944947 */ /* 0x000fea0003800000 */
[----:B------:R-:W-:Y:S01]  /*53e0*/  IMAD R12, R0, 0x2000, R27 ;  /* 0x00002000000c7824 */ /* 0x000fe200078e021b */
[----:B------:R-:W-:Y:S05]  /*53f0*/  WARPSYNC.ALL ;  /* 0x0000000000007948 */ /* 0x000fea0003800000 */
[----:B------:R-:W-:Y:S01]  /*5400*/  IMAD R29, R155, 0x2, R12 ;  /* 0x000000029b1d7824 */ /* 0x000fe200078e020c */
[----:B-1----:R-:W1:Y:S05]  /*5410*/  LDSM.16.M88.4 R4, [R12] ;  /* 0x000000000c04783b */ /* 0x002e6a0000000200 */
[----:B------:R-:W2:Y:S01]  /*5420*/  LDSM.16.M88.4 R28, [R29] ;  /* 0x000000001d1c783b */ /* 0x000ea20000000200 */
[----:B-1----:R-:W-:Y:S01]  /*5430*/  IMAD.U32 R0, R4, 0x10000, RZ ;  /* 0x0001000004007824 */ /* 0x002fe200078e00ff */
[----:B------:R-:W-:Y:S01]  /*5440*/  SHF.L.U32 R10, R6, 0x10, RZ ;  /* 0x00000010060a7819 */ /* 0x000fe200000006ff */
[----:B------:R-:W-:Y:S01]  /*5450*/  IMAD.U32 R26, R7, 0x10000, RZ ;  /* 0x00010000071a7824 */ /* 0x000fe200078e00ff */
[----:B------:R-:W-:Y:S01]  /*5460*/  LOP3.LUT R4, R4, 0xffff0000, RZ, 0xc0, !PT ;  /* 0xffff000004047812 */ /* 0x000fe200078ec0ff */
[C---:B------:R-:W-:Y:S01]  /*5470*/  IMAD.U32 R8, R5.reuse, 0x10000, RZ ;  /* 0x0001000005087824 */ /* 0x040fe200078e00ff */
[----:B------:R-:W-:Y:S01]  /*5480*/  LOP3.LUT R14, R5, 0xffff0000, RZ, 0xc0, !PT ;  /* 0xffff0000050e7812 */ /* 0x000fe200078ec0ff */
[C---:B--2---:R-:W-:Y:S01]  /*5490*/  IMAD.U32 R32, R28.reuse, 0x10000, RZ ;  /* 0x000100001c207824 */ /* 0x044fe200078e00ff */
        /* <DEDUP_REMOVED lines=25> */
.L_x_116:
[----:B------:R-:W-:Y:S02]  /*5630*/  LOP3.LUT R35, R35, R44, RZ, 0x3c, !PT ;  /* 0x0000002c23237212 */ /* 0x000fe400078e3cff */
[----:B------:R-:W-:-:S07]  /*5640*/  SEL R0, R9, RZ, P3 ;  /* 0x000000ff09007207 */ /* 0x000fce0001800000 */
.L_x_112:
[----:B------:R-:W-:Y:S05]  /*5650*/  BSYNC B0 ;  /* 0x0000000000007941 */ /* 0x000fea0003800000 */
.L_x_111:
        /* <DEDUP_REMOVED lines=45> */
.L_x_118:
[----:B------:R-:W-:Y:S05]  /*5930*/  BSYNC B0 ;  /* 0x0000000000007941 */ /* 0x000fea0003800000 */
.L_x_117:
[----:B------:R-:W-:Y:S06]  /*5940*/  BAR.SYNC.DEFER_BLOCKING 0x1, 0x100 ;  /* 0x0044000000007b1d */ /* 0x000fec0000010000 */
[----:B------:R-:W-:Y:S04]  /*5950*/  BSSY B0, `(.L_x_119) ;  /* 0x0000009000007945 */ /* 0x000fe80003800000 */
[----:B------:R-:W-:Y:S05]  /*5960*/  @P0 BRA `(.L_x_120) ;  /* 0x00000000001c0947 */ /* 0x000fea0003800000 */
[----:B------:R-:W-:-:S13]  /*5970*/  ISETP.NE.AND P3, PT, R159, 0x3, PT ;  /* 0x000000039f00780c */ /* 0x000fda0003f65270 */
[----:B------:R-:W-:Y:S05]  /*5980*/  @!P3 BRA `(.L_x_121) ;  /* 0x000000000004b947 */ /* 0x000fea0003800000 */
[----:B------:R-:W-:Y:S01]  /*5990*/  BPT.TRAP 0x1 ;  /* 0x000000040000795c */ /* 0x000fe20000300000 */
.L_x_121:
[----:B------:R-:W-:-:S04]  /*59a0*/  ULEA UR4, UR5, UR45, 0x3 ;  /* 0x0000002d05047291 */ /* 0x000fc8000f8e183f */
[----:B------:R-:W-:-:S04]  /*59b0*/  UIADD3 UR4, UR4, 0x60, URZ ;  /* 0x0000006004047890 */ /* 0x000fc8000fffe03f */
[----:B------:R-:W-:-:S09]  /*59c0*/  UPRMT UR4, UR50, 0x654, UR4 ;  /* 0x0000065432047896 */ /* 0x000fd20008000004 */
[----:B------:R-:W-:Y:S03]  /*59d0*/  SYNCS.ARRIVE.TRANS64.RED.A1T0 RZ, [UR4], RZ ;  /* 0x000000ffffff79a7 */ /* 0x000fe60008100404 */
.L_x_120:
[----:B------:R-:W-:Y:S05]  /*59e0*/  BSYNC B0 ;  /* 0x0000000000007941 */ /* 0x000fea0003800000 */
.L_x_119:
        /* <DEDUP_REMOVED lines=8> */
.L_x_124:
[----:B------:R-:W-:Y:S01]  /*5a70*/  SHF.L.U32 R35, R35, 0x1f, RZ ;  /* 0x0000001f23237819 */ /* 0x000fe200000006ff */
[----:B------:R-:W-:Y:S01]  /*5a80*/  BSSY B1, `(.L_x_125) ;  /* 0x0000004000017945 */ /* 0x000fe20003800000 */
[----:B-1----:R-:W-:-:S04]  /*5a90*/  LEA R4, R0, UR45, 0x3 ;  /* 0x0000002d00047c11 */ /* 0x002fc8000f8e18ff */
[----:B------:R-:W1:Y:S02]  /*5aa0*/  SYNCS.PHASECHK.TRANS64.TRYWAIT P3, [R4+URZ+0x40], R35 ;  /* 0x00004023040075a7 */ /* 0x000e64000806017f */
[----:B-1----:R-:W-:Y:S05]  /*5ab0*/  @!P3 BRA `(.L_x_126) ;  /* 0x00000040004cb947 */ /* 0x002fea0003800000 */
.L_x_240:
[----:B------:R-:W-:Y:S05]  /*5ac0*/  BSYNC B1 ;  /* 0x0000000000017941 */ /* 0x000fea0003800000 */
.L_x_125:
[----:B------:R-:W-:Y:S05]  /*5ad0*/  @P4 BRA `(.L_x_123) ;  /* 0x0000000000944947 */ /* 0x000fea0003800000 */
[----:B------:R-:W-:Y:S01]  /*5ae0*/  IMAD R0, R0, 0x2000, R27 ;  /* 0x0000200000007824 */ /* 0x000fe200078e021b */
[----:B------:R-:W-:Y:S05]  /*5af0*/  WARPSYNC.ALL ;  /* 0x0000000000007948 */ /* 0x000fea0003800000 */
[----:B------:R-:W-:Y:S01]  /*5b00*/  LEA R3, R155, R0, 0x1 ;  /* 0x000000009b037211 */ /* 0x000fe200078e08ff */
[----:B-1----:R-:W1:Y:S04]  /*5b10*/  LDSM.16.M88.4 R4, [R0] ;  /* 0x000000000004783b */ /* 0x002e680000000200 */
[----:B------:R-:W2:Y:S01]  /*5b20*/  LDSM.16.M88.4 R28, [R3] ;  /* 0x00000000031c783b */ /* 0x000ea20000000200 */
[C---:B-1----:R-:W-:Y:S01]  /*5b30*/  IMAD.U32 R8, R4.reuse, 0x10000, RZ ;  /* 0x0001000004087824 */ /* 0x042fe200078e00ff */
[----:B------:R-:W-:Y:S01]  /*5b40*/  LOP3.LUT R4, R4, 0xffff0000, RZ, 0xc0, !PT ;  /* 0xffff000004047812 */ /* 0x000fe200078ec0ff */
[----:B------:R-:W-:Y:S01]  /*5b50*/  IMAD.U32 R20, R6, 0x10000, RZ ;  /* 0x0001000006147824 */ /* 0x000fe200078e00ff */
[----:B------:R-:W-:Y:S01]  /*5b60*/  LOP3.LUT R14, R5, 0xffff0000, RZ, 0xc0, !PT ;  /* 0xffff0000050e7812 */ /* 0x000fe200078ec0ff */
[C---:B--2---:R-:W-:Y:S01]  /*5b70*/  IMAD.U32 R0, R28.reuse, 0x10000, RZ ;  /* 0x000100001c007824 */ /* 0x044fe200078e00ff */
[----:B------:R-:W-:Y:S01]  /*5b80*/  LOP3.LUT R28, R28, 0xffff0000, RZ, 0xc0, !PT ;  /* 0xffff00001c1c7812 */ /* 0x000fe200078ec0ff */
[----:B------:R-:W-:Y:S01]  /*5b90*/  IMAD.U32 R26, R7, 0x10000, RZ ;  /* 0x00010000071a7824 */ /* 0x000fe200078e00ff */
[----:B------:R-:W-:Y:S01]  /*5ba0*/  SHF.L.U32 R36, R30, 0x10, RZ ;  /* 0x000000101e247819 */ /* 0x000fe200000006ff */
        /* <DEDUP_REMOVED lines=24> */
.L_x_123:
[----:B------:R-:W-:Y:S05]  /*5d30*/  BSYNC B0 ;  /* 0x0000000000007941 */ /* 0x000fea0003800000 */
.L_x_122:
        /* <DEDUP_REMOVED lines=22> */
[----:B-1----:R-:W-:Y:S02]  /*5ea0*/  F2FP.RELU.BF16.F32.PACK_AB R4, R26, R23 ;  /* 0x000000171a04723e */ /* 0x002fe400000018ff */
        /* <DEDUP_REMOVED lines=22> */
.L_x_128:
[----:B------:R-:W-:Y:S05]  /*6010*/  BSYNC B0 ;  /* 0x0000000000007941 */ /* 0x000fea0003800000 */
.L_x_127:
[----:B------:R-:W-:Y:S06]  /*6020*/  BAR.SYNC.DEFER_BLOCKING 0x1, 0x100 ;  /* 0x0044000000007b1d */ /* 0x000fec0000010000 */
[----:B------:R-:W-:Y:S04]  /*6030*/  BSSY B0, `(.L_x_129) ;  /* 0x0000009000007945 */ /* 0x000fe80003800000 */
[----:B------:R-:W-:Y:S05]  /*6040*/  @P0 BRA `(.L_x_130) ;  /* 0x00000000001c0947 */ /* 0x000fea0003800000 */
[----:B------:R-:W-:-:S13]  /*6050*/  ISETP.NE.AND P0, PT, R159, 0x3, PT ;  /* 0x000000039f00780c */ /* 0x000fda0003f05270 */
[----:B------:R-:W-:Y:S05]  /*6060*/  @!P0 BRA `(.L_x_131) ;  /* 0x0000000000048947 */ /* 0x000fea0003800000 */
[----:B------:R-:W-:Y:S01]  /*6070*/  BPT.TRAP 0x1 ;  /* 0x000000040000795c */ /* 0x000fe20000300000 */
.L_x_131:
[----:B------:R-:W-:-:S04]  /*6080*/  ULEA UR4, UR36, UR45, 0x3 ;  /* 0x0000002d24047291 */ /* 0x000fc8000f8e183f */
[----:B------:R-:W-:-:S04]  /*6090*/  UIADD3 UR4, UR4, 0x60, URZ ;  /* 0x0000006004047890 */ /* 0x000fc8000fffe03f */
[----:B------:R-:W-:-:S09]  /*60a0*/  UPRMT UR4, UR50, 0x654, UR4 ;  /* 0x0000065432047896 */ /* 0x000fd20008000004 */
[----:B------:R-:W-:Y:S03]  /*60b0*/  SYNCS.ARRIVE.TRANS64.RED.A1T0 RZ, [UR4], RZ ;  /* 0x000000ffffff79a7 */ /* 0x000fe60008100404 */
.L_x_130:
[----:B------:R-:W-:Y:S05]  /*60c0*/  BSYNC B0 ;  /* 0x0000000000007941 */ /* 0x000fea0003800000 */
.L_x_129:
[----:B------:R-:W-:Y:S01]  /*60d0*/  IADD3 R16, P0, R16, UR46, RZ ;  /* 0x0000002e10107c10 */ /* 0x000fe2000ff1e0ff */
[----:B------:R-:W-:Y:S01]  /*60e0*/  ULDC.64 UR4, c[0x0][0x8f8] ;  /* 0x00023e0000047ab9 */ /* 0x000fe20000000a00 */
[----:B------:R-:W-:Y:S01]  /*60f0*/  UIADD3 UR36, UR36, 0x1, URZ ;  /* 0x0000000124247890 */ /* 0x000fe2000fffe03f */
[----:B------:R-:W-:Y:S01]  /*6100*/  PRMT R0, RZ, 0x7610, R0 ;  /* 0x00007610ff007816 */ /* 0x000fe20000000000 */
[----:B------:R-:W-:Y:S01]  /*6110*/  UMOV UR55, 0xffffffff ;  /* 0xffffffff00377882 */ /* 0x000fe20000000000 */
[----:B------:R-:W-:Y:S01]  /*6120*/  IADD3.X R17, R17, UR38, RZ, P0, !PT ;  /* 0x0000002611117c10 */ /* 0x000fe200087fe4ff */
[----:B------:R-:W-:Y:S01]  /*6130*/  UISETP.NE.AND UP0, UPT, UR36, 0x4, UPT ;  /* 0x000000042400788c */ /* 0x000fe2000bf05270 */
[----:B------:R-:W-:Y:S01]  /*6140*/  ISETP.GE.U32.AND P0, PT, R16, UR4, PT ;  /* 0x0000000410007c0c */ /* 0x000fe2000bf06070 */
[----:B------:R-:W-:Y:S02]  /*6150*/  IMAD.MOV.U32 R23, RZ, RZ, -0x1 ;  /* 0xffffffffff177424 */ /* 0x000fe400078e00ff */
[----:B------:R-:W-:Y:S01]  /*6160*/  USEL UR36, UR36, URZ, UP0 ;  /* 0x0000003f24247287 */ /* 0x000fe20008000000 */
[----:B------:R-:W-:Y:S01]  /*6170*/  ISETP.GE.U32.AND.EX P0, PT, R17, UR5, PT, P0 ;  /* 0x0000000511007c0c */ /* 0x000fe2000bf06100 */
[----:B------:R-:W-:-:S12]  /*6180*/  IMAD.MOV.U32 R156, RZ, RZ, -0x1 ;  /* 0xffffffffff9c7424 */ /* 0x000fd800078e00ff */
[----:B------:R-:W-:Y:S05]  /*6190*/  @P0 BRA `(.L_x_132) ;  /* 0x0000000400680947 */ /* 0x000fea0003800000 */
[----:B-1----:R-:W1:Y:S01]  /*61a0*/  S2R R12, SR_CTAID.X ;  /* 0x00000000000c7919 */ /* 0x002e620000002500 */
[----:B------:R-:W2:Y:S01]  /*61b0*/  LDC.64 R10, c[0x0][0x8d0] ;  /* 0x00023400ff0a7b82 */ /* 0x000ea20000000a00 */
[----:B------:R-:W-:Y:S01]  /*61c0*/  ULDC UR4, c[0x0][0x150] ;  /* 0x0000540000047ab9 */ /* 0x000fe20000000800 */
[----:B------:R-:W-:Y:S01]  /*61d0*/  IMAD.MOV.U32 R8, RZ, RZ, R16 ;  /* 0x000000ffff087224 */ /* 0x000fe200078e0010 */
[----:B------:R-:W3:Y:S01]  /*61e0*/  S2R R24, SR_CTAID.Y ;  /* 0x0000000000187919 */ /* 0x000ee20000002600 */
[----:B------:R-:W-:-:S04]  /*61f0*/  IMAD.MOV.U32 R9, RZ, RZ, R17 ;  /* 0x000000ffff097224 */ /* 0x000fc800078e0011 */
[----:B------:R-:W4:Y:S08]  /*6200*/  LDC R25, c[0x0][0x144] ;  /* 0x00005100ff197b82 */ /* 0x000f300000000800 */
[----:B------:R-:W3:Y:S08]  /*6210*/  LDC R0, c[0x0][0x8d8] ;  /* 0x00023600ff007b82 */ /* 0x000ef00000000800 */
[----:B------:R-:W3:Y:S01]  /*6220*/  LDC.64 R14, c[0x0][0x8c8] ;  /* 0x00023200ff0e7b82 */ /* 0x000ee20000000a00 */
[----:B--2---:R-:W-:-:S04]  /*6230*/  ISETP.NE.U32.AND P0, PT, R10, RZ, PT ;  /* 0x000000ff0a00720c */ /* 0x004fc80003f05070 */
[----:B------:R-:W-:Y:S02]  /*6240*/  ISETP.NE.AND.EX P0, PT, R11, RZ, PT, P0 ;  /* 0x000000ff0b00720c */ /* 0x000fe40003f05300 */
[----:B-1----:R-:W-:-:S05]  /*6250*/  I2FP.F32.U32 R3, R12 ;  /* 0x0000000c00037245 */ /* 0x002fca0000201000 */
[----:B------:R-:W-:-:S04]  /*6260*/  FMUL R3, R3, UR4 ;  /* 0x0000000403037c20 */ /* 0x000fc80008400000 */
[----:B------:R1:W2:Y:S02]  /*6270*/  F2I.U32.TRUNC.NTZ R23, R3 ;  /* 0x0000000300177305 */ /* 0x0002a4000020f000 */
[----:B----4-:R-:W-:Y:S05]  /*6280*/  @!P0 BRA `(.L_x_133) ;  /* 0x0000000000288947 */ /* 0x010fea0003800000 */
[----:B-1----:R-:W1:Y:S02]  /*6290*/  LDC R3, c[0x0][0x8dc] ;  /* 0x00023700ff037b82 */ /* 0x002e640000000800 */
[----:B-1----:R-:W-:-:S05]  /*62a0*/  IADD3 R3, P0, R16, R3, RZ ;  /* 0x0000000310037210 */ /* 0x002fca0007f1e0ff */
[----:B------:R-:W-:-:S04]  /*62b0*/  IMAD.X R13, RZ, RZ, R17, P0 ;  /* 0x000000ffff0d7224 */ /* 0x000fc800000e0611 */
[----:B------:R-:W-:-:S04]  /*62c0*/  IMAD.WIDE.U32 R4, R13, R10, RZ ;  /* 0x0000000a0d047225 */ /* 0x000fc800078e00ff */
[----:B------:R-:W-:-:S04]  /*62d0*/  IMAD.WIDE.U32 R6, P0, R3, R11, R4 ;  /* 0x0000000b03067225 */ /* 0x000fc80007800004 */
[----:B------:R-:W-:Y:S01]  /*62e0*/  IMAD.WIDE.U32 R4, R3, R10, RZ ;  /* 0x0000000a03047225 */ /* 0x000fe200078e00ff */
[----:B------:R-:W-:-:S03]  /*62f0*/  IADD3.X R9, RZ, RZ, RZ, P0, !PT ;  /* 0x000000ffff097210 */ /* 0x000fc600007fe4ff */
[----:B------:R-:W-:Y:S01]  /*6300*/  IMAD.MOV.U32 R8, RZ, RZ, R7 ;  /* 0x000000ffff087224 */ /* 0x000fe200078e0007 */
[----:B------:R-:W-:-:S05]  /*6310*/  IADD3 RZ, P0, R5, R6, RZ ;  /* 0x0000000605ff7210 */ /* 0x000fca0007f1e0ff */
[----:B------:R-:W-:-:S08]  /*6320*/  IMAD.WIDE.U32.X R8, R13, R11, R8, P0 ;  /* 0x0000000b0d087225 */ /* 0x000fd000000e0408 */
.L_x_133:
[----:B------:R-:W4:Y:S01]  /*6330*/  LDC.64 R20, c[0x0][0x8e8] ;  /* 0x00023a00ff147b82 */ /* 0x000f220000000a00 */
[-C--:B---3--:R-:W-:Y:S01]  /*6340*/  SHF.R.U64 R31, R8, R0.reuse, R9 ;  /* 0x00000000081f7219 */ /* 0x088fe20000001209 */
[----:B--2---:R-:W-:Y:S01]  /*6350*/  IMAD.MOV R23, RZ, RZ, -R23 ;  /* 0x000000ffff177224 */ /* 0x004fe200078e0a17 */
[----:B------:R-:W-:Y:S01]  /*6360*/  SHF.R.U32.HI R0, RZ, R0, R9 ;  /* 0x00000000ff007219 */ /* 0x000fe20000011609 */
[----:B------:R-:W-:Y:S01]  /*6370*/  ULDC UR4, c[0x0][0x154] ;  /* 0x0000550000047ab9 */ /* 0x000fe20000000800 */
[----:B-1----:R-:W-:Y:S01]  /*6380*/  IADD3 R3, P0, RZ, -R31, RZ ;  /* 0x8000001fff037210 */ /* 0x002fe20007f1e0ff */
[----:B------:R-:W-:Y:S02]  /*6390*/  IMAD R26, R25, R23, R12 ;  /* 0x00000017191a7224 */ /* 0x000fe400078e020c */
[----:B------:R-:W1:Y:S01]  /*63a0*/  LDC R6, c[0x0][0x8c0] ;  /* 0x00023000ff067b82 */ /* 0x000e620000000800 */
[----:B------:R-:W-:Y:S02]  /*63b0*/  IMAD.MOV.U32 R7, RZ, RZ, 0x1 ;  /* 0x00000001ff077424 */ /* 0x000fe400078e00ff */
[----:B------:R-:W-:-:S04]  /*63c0*/  IMAD.X R5, RZ, RZ, ~R0, P0 ;  /* 0x000000ffff057224 */ /* 0x000fc800000e0e00 */
[-C--:B------:R-:W-:Y:S01]  /*63d0*/  IMAD R0, R5, R14.reuse, RZ ;  /* 0x0000000e05007224 */ /* 0x080fe200078e02ff */
[----:B------:R-:W2:Y:S01]  /*63e0*/  LDC R8, c[0x0][0x8b0] ;  /* 0x00022c00ff087b82 */ /* 0x000ea20000000800 */
[----:B------:R-:W-:-:S04]  /*63f0*/  IMAD.WIDE.U32 R4, R3, R14, R16 ;  /* 0x0000000e03047225 */ /* 0x000fc800078e0010 */
[----:B------:R-:W-:Y:S01]  /*6400*/  IMAD R3, R3, R15, R0 ;  /* 0x0000000f03037224 */ /* 0x000fe200078e0200 */
[----:B------:R-:W-:Y:S02]  /*6410*/  I2FP.F32.U32 R0, R24 ;  /* 0x0000001800007245 */ /* 0x000fe40000201000 */
[----:B------:R-:W3:Y:S01]  /*6420*/  LDC R28, c[0x0][0x900] ;  /* 0x00024000ff1c7b82 */ /* 0x000ee20000000800 */
[----:B------:R-:W-:Y:S01]  /*6430*/  IMAD.IADD R3, R5, 0x1, R3 ;  /* 0x0000000105037824 */ /* 0x000fe200078e0203 */
[----:B----4-:R-:W-:Y:S01]  /*6440*/  ISETP.NE.U32.AND P0, PT, R20, RZ, PT ;  /* 0x000000ff1400720c */ /* 0x010fe20003f05070 */
[----:B------:R-:W-:Y:S01]  /*6450*/  FMUL R0, R0, UR4 ;  /* 0x0000000400007c20 */ /* 0x000fe20008400000 */
[----:B------:R-:W-:Y:S02]  /*6460*/  IMAD.MOV.U32 R5, RZ, RZ, -0x1 ;  /* 0xffffffffff057424 */ /* 0x000fe400078e00ff */
[----:B------:R-:W-:Y:S01]  /*6470*/  ISETP.NE.AND.EX P0, PT, R21, RZ, PT, P0 ;  /* 0x000000ff1500720c */ /* 0x000fe20003f05300 */
[----:B------:R4:W3:Y:S01]  /*6480*/  F2I.U32.TRUNC.NTZ R13, R0 ;  /* 0x00000000000d7305 */ /* 0x0008e2000020f000 */
[----:B------:R-:W4:Y:S01]  /*6490*/  LDC R15, c[0x0][0x148] ;  /* 0x00005200ff0f7b82 */ /* 0x000f220000000800 */
[----:B-1----:R-:W-:-:S02]  /*64a0*/  SHF.R.U64 R12, R4, R6, R3 ;  /* 0x00000006040c7219 */ /* 0x002fc40000001203 */
[----:B------:R-:W-:-:S05]  /*64b0*/  SHF.R.U32.HI R3, RZ, R6, R3 ;  /* 0x00000006ff037219 */ /* 0x000fca0000011603 */
[----:B------:R-:W1:Y:S01]  /*64c0*/  LDC R25, c[0x0][0x8a8] ;  /* 0x00022a00ff197b82 */ /* 0x000e620000000800 */
[-CC-:B--2---:R-:W-:Y:S02]  /*64d0*/  SHF.R.U64 R10, R12, R8.reuse, R3.reuse ;  /* 0x000000080c0a7219 */ /* 0x184fe40000001203 */
[----:B------:R-:W-:-:S05]  /*64e0*/  SHF.R.U32.HI R3, RZ, R8, R3 ;  /* 0x00000008ff037219 */ /* 0x000fca0000011603 */
[----:B------:R-:W2:Y:S01]  /*64f0*/  LDC R27, c[0x0][0x8f0] ;  /* 0x00023c00ff1b7b82 */ /* 0x000ea20000000800 */
[-C--:B---3--:R-:W-:Y:S02]  /*6500*/  SHF.L.U32 R4, R5, R28.reuse, RZ ;  /* 0x0000001c05047219 */ /* 0x088fe400000006ff */
[-CC-:B------:R-:W-:Y:S02]  /*6510*/  SHF.R.U64 R14, R10, R28.reuse, R3.reuse ;  /* 0x0000001c0a0e7219 */ /* 0x180fe40000001203 */
[----:B------:R-:W-:Y:S02]  /*6520*/  SHF.R.U32.HI R5, RZ, R28, R3 ;  /* 0x0000001cff057219 */ /* 0x000fe40000011603 */
[----:B------:R-:W-:Y:S01]  /*6530*/  LOP3.LUT R23, RZ, R4, RZ, 0x33, !PT ;  /* 0x00000004ff177212 */ /* 0x000fe200078e33ff */
[----:B------:R-:W3:Y:S01]  /*6540*/  LDC R29, c[0x0][0x8e0] ;  /* 0x00023800ff1d7b82 */ /* 0x000ee20000000800 */
[----:B------:R-:W-:Y:S02]  /*6550*/  SHF.L.U32 R28, R7, R28, RZ ;  /* 0x0000001c071c7219 */ /* 0x000fe400000006ff */
[----:B------:R-:W-:-:S05]  /*6560*/  MOV R4, R14 ;  /* 0x0000000e00047202 */ /* 0x000fca0000000f00 */
[----:B------:R-:W1:Y:S01]  /*6570*/  LDC R30, c[0x0][0x8b8] ;  /* 0x00022e00ff1e7b82 */ /* 0x000e620000000800 */
        /* <DEDUP_REMOVED lines=11> */
.L_x_134:
[----:B------:R-:W-:Y:S01]  /*6630*/  ISETP.NE.AND P0, PT, R2, 0x1, PT ;  /* 0x000000010200780c */ /* 0x000fe20003f05270 */
[----:B------:R-:W-:Y:S01]  /*6640*/  IMAD.MOV R13, RZ, RZ, -R13 ;  /* 0x000000ffff0d7224 */ /* 0x000fe200078e0a0d */
[----:B--2-4-:R-:W-:Y:S01]  /*6650*/  SHF.R.U64 R0, R4, R27, R5 ;  /* 0x0000001b04007219 */ /* 0x014fe20000001205 */
[----:B-1----:R-:W-:Y:S01]  /*6660*/  VIADD R5, R25, 0xffffffff ;  /* 0xffffffff19057836 */ /* 0x002fe20000000000 */
[----:B------:R-:W-:Y:S02]  /*6670*/  LOP3.LUT R23, R10, R23, RZ, 0xc0, !PT ;  /* 0x000000170a177212 */ /* 0x000fe400078ec0ff */
[----:B------:R-:W-:Y:S01]  /*6680*/  R2UR UR55, R31 ;  /* 0x000000001f3772ca */ /* 0x000fe200000e0000 */
[----:B------:R-:W-:Y:S01]  /*6690*/  IMAD.MOV R3, RZ, RZ, -R0 ;  /* 0x000000ffff037224 */ /* 0x000fe200078e0a00 */
[----:B------:R-:W-:Y:S01]  /*66a0*/  LOP3.LUT R5, R12, R5, RZ, 0xc0, !PT ;  /* 0x000000050c057212 */ /* 0x000fe200078ec0ff */
[----:B------:R-:W-:Y:S02]  /*66b0*/  IMAD R23, R28, R0, R23 ;  /* 0x000000001c177224 */ /* 0x000fe400078e0217 */
[----:B---3--:R-:W-:Y:S01]  /*66c0*/  IMAD R0, R3, R29, R14 ;  /* 0x0000001d03007224 */ /* 0x008fe200078e020e */
[----:B------:R-:W-:Y:S01]  /*66d0*/  MOV R3, 0x1 ;  /* 0x0000000100037802 */ /* 0x000fe20000000f00 */
[----:B------:R-:W-:-:S02]  /*66e0*/  @P0 IMAD R26, R15, R13, R24 ;  /* 0x0000000d0f1a0224 */ /* 0x000fc400078e0218 */
[----:B------:R-:W-:Y:S02]  /*66f0*/  IMAD R0, R0, R25, R5 ;  /* 0x0000001900007224 */ /* 0x000fe400078e0205 */
[----:B------:R-:W-:-:S05]  /*6700*/  IMAD R23, R23, R30, R26 ;  /* 0x0000001e17177224 */ /* 0x000fca00078e021a */
[----:B------:R-:W-:Y:S02]  /*6710*/  SEL R156, R0, R23, !P0 ;  /* 0x00000017009c7207 */ /* 0x000fe40004000000 */
[----:B------:R-:W-:Y:S02]  /*6720*/  SEL R23, R23, R0, !P0 ;  /* 0x0000000017177207 */ /* 0x000fe40004000000 */
[----:B------:R-:W-:-:S07]  /*6730*/  PRMT R0, R3, 0x7610, R0 ;  /* 0x0000761003007816 */ /* 0x000fce0000000000 */
.L_x_132:
[----:B------:R-:W-:Y:S01]  /*6740*/  UIADD3 UR43, UR44, UR43, URZ ;  /* 0x0000002b2c2b7290 */ /* 0x000fe2000fffe03f */
[----:B------:R-:W-:Y:S01]  /*6750*/  LOP3.LUT P0, RZ, R0, 0xff, RZ, 0xc0, !PT ;  /* 0x000000ff00ff7812 */ /* 0x000fe2000780c0ff */
[----:B------:R-:W-:Y:S02]  /*6760*/  UIADD3 UR39, UR39, 0x8, URZ ;  /* 0x0000000827277890 */ /* 0x000fe4000fffe03f */
[----:B------:R-:W-:Y:S02]  /*6770*/  USHF.R.U32.HI UR4, URZ, 0x2, UR43 ;  /* 0x000000023f047899 */ /* 0x000fe4000801162b */
[----:B------:R-:W-:Y:S02]  /*6780*/  UISETP.GT.U32.AND UP0, UPT, UR43, 0x3, UPT ;  /* 0x000000032b00788c */ /* 0x000fe4000bf04070 */
[----:B------:R-:W-:Y:S02]  /*6790*/  ULOP3.LUT UR4, UR4, 0x1, URZ, 0xc0, !UPT ;  /* 0x0000000104047892 */ /* 0x000fe4000f8ec03f */
[----:B------:R-:W-:-:S02]  /*67a0*/  UISETP.LT.U32.AND UP1, UPT, UR44, 0x4, UP0 ;  /* 0x000000042c00788c */ /* 0x000fc40008721070 */
[----:B------:R-:W-:Y:S02]  /*67b0*/  UISETP.NE.U32.AND UP2, UPT, UR4, 0x1, UPT ;  /* 0x000000010400788c */ /* 0x000fe4000bf45070 */
[----:B------:R-:W-:Y:S02]  /*67c0*/  USEL UR5, URZ, 0x1, !UP1 ;  /* 0x000000013f057887 */ /* 0x000fe4000c800000 */
[----:B------:R-:W-:Y:S02]  /*67d0*/  UISETP.GT.U32.AND UP0, UPT, UR44, 0x3, !UP2 ;  /* 0x000000032c00788c */ /* 0x000fe4000d704070 */
[----:B------:R-:W-:Y:S02]  /*67e0*/  ULOP3.LUT UR43, UR43, 0x3, URZ, 0xc0, !UPT ;  /* 0x000000032b2b7892 */ /* 0x000fe4000f8ec03f */
[----:B------:R-:W-:-:S04]  /*67f0*/  USEL UR4, URZ, 0x1, !UP0 ;  /* 0x000000013f047887 */ /* 0x000fc8000c000000 */
[----:B------:R-:W-:Y:S01]  /*6800*/  ULOP3.LUT UR42, UR4, UR42, UR5, 0x96, !UPT ;  /* 0x0000002a042a7292 */ /* 0x000fe2000f8e9605 */
[----:B------:R-:W-:Y:S11]  /*6810*/  @P0 BRA `(.L_x_135) ;  /* 0xffffffac00100947 */ /* 0x000ff6000383ffff */
[----:B------:R-:W-:-:S13]  /*6820*/  PLOP3.LUT P0, PT, PT, PT, PT, 0x8, 0x0 ;  /* 0x000000000000781c */ /* 0x000fda0003f0e170 */
.L_x_18:
[----:B------:R-:W-:Y:S05]  /*6830*/  @P0 BRA `(.L_x_10) ;  /* 0x0000003000280947 */ /* 0x000fea0003800000 */
[----:B------:R-:W-:Y:S01]  /*6840*/  ULDC.64 UR6, c[0x0][0x588] ;  /* 0x0001620000067ab9 */ /* 0x000fe20000000a00 */
[----:B------:R-:W-:Y:S01]  /*6850*/  ISETP.NE.AND.EX P1, PT, R161, RZ, PT, P1 ;  /* 0x000000ffa100720c */ /* 0x000fe20003f25310 */
[----:B------:R-:W-:-:S04]  /*6860*/  DEPBAR.LE SB0, 0x0 ;  /* 0x000080000000791a */ /* 0x000fc80000000000 */
[----:B------:R-:W-:Y:S01]  /*6870*/  ISETP.NE.U32.AND P0, PT, RZ, UR6, PT ;  /* 0x00000006ff007c0c */ /* 0x000fe2000bf05070 */
[----:B------:R-:W-:Y:S03]  /*6880*/  BSSY B0, `(.L_x_136) ;  /* 0x0000014000007945 */ /* 0x000fe60003800000 */
[----:B------:R-:W-:-:S13]  /*6890*/  ISETP.NE.AND.EX P0, PT, RZ, UR7, PT, P0 ;  /* 0x00000007ff007c0c */ /* 0x000fda000bf05300 */
[----:B------:R-:W-:Y:S05]  /*68a0*/  @P0 BRA P1, `(.L_x_137) ;  /* 0x0000000000440947 */ /* 0x000fea0000800000 */
[----:B------:R-:W-:-:S04]  /*68b0*/  ISETP.NE.U32.AND P0, PT, R160, RZ, PT ;  /* 0x000000ffa000720c */ /* 0x000fc80003f05070 */
[----:B------:R-:W-:-:S13]  /*68c0*/  ISETP.NE.AND.EX P0, PT, R161, RZ, PT, P0 ;  /* 0x000000ffa100720c */ /* 0x000fda0003f05300 */
[----:B------:R-:W-:Y:S05]  /*68d0*/  @!P0 BRA `(.L_x_138) ;  /* 0x00000000002c8947 */ /* 0x000fea0003800000 */
[----:B------:R-:W-:-:S13]  /*68e0*/  LOP3.LUT P0, RZ, R152, 0xff, RZ, 0xc0, !PT ;  /* 0x000000ff98ff7812 */ /* 0x000fda000780c0ff */
[----:B------:R-:W-:Y:S05]  /*68f0*/  @!P0 BRA `(.L_x_139) ;  /* 0x0000000000108947 */ /* 0x000fea0003800000 */
[----:B-----5:R-:W-:-:S13]  /*6900*/  FSETP.NEU.AND P0, PT, R153, RZ, PT ;  /* 0x000000ff9900720b */ /* 0x020fda0003f0d000 */
[----:B------:R-:W-:Y:S05]  /*6910*/  @!P0 BREAK B0 ;  /* 0x0000000000008942 */ /* 0x000fea0003800000 */
[----:B------:R-:W-:Y:S05]  /*6920*/  @P0 BRA `(.L_x_137) ;  /* 0x0000000000240947 */ /* 0x000fea0003800000 */
[----:B------:R-:W-:Y:S05]  /*6930*/  BRA `(.L_x_10) ;  /* 0x0000002c00e87947 */ /* 0x000fea0003800000 */
.L_x_139:
[----:B------:R-:W-:-:S04]  /*6940*/  ISETP.NE.U32.AND P0, PT, RZ, UR6, PT ;  /* 0x00000006ff007c0c */ /* 0x000fc8000bf05070 */
[----:B------:R-:W-:-:S13]  /*6950*/  ISETP.NE.AND.EX P0, PT, RZ, UR7, PT, P0 ;  /* 0x00000007ff007c0c */ /* 0x000fda000bf05300 */
[----:B------:R-:W-:Y:S05]  /*6960*/  @!P0 BREAK B0 ;  /* 0x0000000000008942 */ /* 0x000fea0003800000 */
[----:B------:R-:W-:Y:S05]  /*6970*/  @P0 BRA `(.L_x_137) ;  /* 0x0000000000100947 */ /* 0x000fea0003800000 */
[----:B------:R-:W-:Y:S05]  /*6980*/  BRA `(.L_x_10) ;  /* 0x0000002c00d47947 */ /* 0x000fea0003800000 */
.L_x_138:
[----:B-----5:R-:W-:-:S13]  /*6990*/  FSETP.NEU.AND P0, PT, R153, RZ, PT ;  /* 0x000000ff9900720b */ /* 0x020fda0003f0d000 */
[----:B------:R-:W-:Y:S05]  /*69a0*/  @!P0 BREAK B0 ;  /* 0x0000000000008942 */ /* 0x000fea0003800000 */
[----:B------:R-:W-:Y:S05]  /*69b0*/  @!P0 BRA `(.L_x_10) ;  /* 0x0000002c00c88947 */ /* 0x000fea0003800000 */
.L_x_137:
[----:B------:R-:W-:Y:S05]  /*69c0*/  BSYNC B0 ;  /* 0x0000000000007941 */ /* 0x000fea0003800000 */
.L_x_136:
[----:B------:R-:W-:-:S04]  /*69d0*/  LOP3.LUT R19, R19, 0x1, RZ, 0xfc, !PT ;  /* 0x0000000113137812 */ /* 0x000fc800078efcff */
[----:B------:R-:W-:-:S13]  /*69e0*/  ISETP.NE.AND P0, PT, R19, 0x3, PT ;  /* 0x000000031300780c */ /* 0x000fda0003f05270 */
[----:B------:R-:W-:Y:S05]  /*69f0*/  @!P0 BRA `(.L_x_140) ;  /* 0x0000000000048947 */ /* 0x000fea0003800000 */
[----:B------:R-:W-:Y:S01]  /*6a00*/  BPT.TRAP 0x1 ;  /* 0x000000040000795c */ /* 0x000fe20000300000 */
.L_x_140:
[----:B------:R-:W3:Y:S01]  /*6a10*/  S2UR UR5, SR_CgaCtaId ;  /* 0x00000000000579c3 */ /* 0x000ee20000008800 */
[----:B------:R-:W-:Y:S02]  /*6a20*/  UMOV UR4, 0x400 ;  /* 0x0000040000047882 */ /* 0x000fe40000000000 */
[----:B---3--:R-:W-:-:S04]  /*6a30*/  ULEA UR4, UR5, UR4, 0x18 ;  /* 0x0000000405047291 */ /* 0x008fc8000f8ec03f */
[----:B------:R-:W-:-:S04]  /*6a40*/  ULEA UR4, UR36, UR4, 0x3 ;  /* 0x0000000424047291 */ /* 0x000fc8000f8e183f */
[----:B------:R-:W-:-:S04]  /*6a50*/  UIADD3 UR4, UR4, 0x60, URZ ;  /* 0x0000006004047890 */ /* 0x000fc8000fffe03f */
[----:B------:R-:W-:-:S09]  /*6a60*/  UPRMT UR4, UR5, 0x654, UR4 ;  /* 0x0000065405047896 */ /* 0x000fd20008000004 */
[----:B------:R-:W-:Y:S01]  /*6a70*/  SYNCS.ARRIVE.TRANS64.RED.A1T0 RZ, [UR4], RZ ;  /* 0x000000ffffff79a7 */ /* 0x000fe20008100404 */
[----:B------:R-:W-:Y:S05]  /*6a80*/  BRA `(.L_x_10) ;  /* 0x0000002c00947947 */ /* 0x000fea0003800000 */
.L_x_9:
[----:B------:R-:W-:Y:S01]  /*6a90*/  ULDC.64 UR4, c[0x0][0x8f8] ;  /* 0x00023e0000047ab9 */ /* 0x000fe20000000a00 */
[----:B------:R-:W-:Y:S01]  /*6aa0*/  PRMT R10, RZ, 0x7610, R10 ;  /* 0x00007610ff0a7816 */ /* 0x000fe2000000000a */
[----:B------:R-:W-:Y:S01]  /*6ab0*/  IMAD.MOV.U32 R13, RZ, RZ, -0x1 ;  /* 0xffffffffff0d7424 */ /* 0x000fe200078e00ff */
[----:B------:R-:W-:Y:S01]  /*6ac0*/  ISETP.GE.U32.AND P1, PT, R16, UR4, PT ;  /* 0x0000000410007c0c */ /* 0x000fe2000bf26070 */
[----:B------:R-:W-:Y:S02]  /*6ad0*/  IMAD.MOV.U32 R7, RZ, RZ, -0x1 ;  /* 0xffffffffff077424 */ /* 0x000fe400078e00ff */
[----:B------:R-:W-:Y:S01]  /*6ae0*/  IMAD.MOV.U32 R6, RZ, RZ, -0x1 ;  /* 0xffffffffff067424 */ /* 0x000fe200078e00ff */
[----:B------:R-:W-:-:S13]  /*6af0*/  ISETP.GE.U32.AND.EX P1, PT, R17, UR5, PT, P1 ;  /* 0x0000000511007c0c */ /* 0x000fda000bf26110 */
[----:B------:R-:W-:Y:S05]  /*6b00*/  @P1 BRA `(.L_x_141) ;  /* 0x00000004005c1947 */ /* 0x000fea0003800000 */
[----:B------:R-:W1:Y:S01]  /*6b10*/  LDC.64 R14, c[0x0][0x8d0] ;  /* 0x00023400ff0e7b82 */ /* 0x000e620000000a00 */
[----:B------:R-:W-:Y:S02]  /*6b20*/  IMAD.MOV.U32 R12, RZ, RZ, R16 ;  /* 0x000000ffff0c7224 */ /* 0x000fe400078e0010 */
[----:B------:R-:W-:-:S05]  /*6b30*/  IMAD.MOV.U32 R13, RZ, RZ, R17 ;  /* 0x000000ffff0d7224 */ /* 0x000fca00078e0011 */
        /* <DEDUP_REMOVED lines=15> */
.L_x_142:
[--C-:B------:R-:W-:Y:S01]  /*6c30*/  SHF.R.U64 R14, R12, R20, R13.reuse ;  /* 0x000000140c0e7219 */ /* 0x100fe2000000120d */
[----:B------:R-:W1:Y:S01]  /*6c40*/  LDC R26, c[0x0][0x8c0] ;  /* 0x00023000ff1a7b82 */ /* 0x000e620000000800 */
[----:B------:R-:W-:Y:S01]  /*6c50*/  I2FP.F32.U32 R7, R8 ;  /* 0x0000000800077245 */ /* 0x000fe20000201000 */
[----:B------:R-:W-:Y:S01]  /*6c60*/  ULDC UR4, c[0x0][0x150] ;  /* 0x0000540000047ab9 */ /* 0x000fe20000000800 */
[----:B------:R-:W-:Y:S02]  /*6c70*/  SHF.R.U32.HI R6, RZ, R20, R13 ;  /* 0x00000014ff067219 */ /* 0x000fe4000001160d */
[----:B------:R-:W-:Y:S01]  /*6c80*/  IADD3 R9, P1, RZ, -R14, RZ ;  /* 0x8000000eff097210 */ /* 0x000fe20007f3e0ff */
[----:B------:R-:W-:Y:S01]  /*6c90*/  FMUL R13, R7, UR4 ;  /* 0x00000004070d7c20 */ /* 0x000fe20008400000 */
[----:B------:R-:W-:Y:S01]  /*6ca0*/  ULDC UR4, c[0x0][0x154] ;  /* 0x0000550000047ab9 */ /* 0x000fe20000000800 */
[----:B------:R-:W2:Y:S02]  /*6cb0*/  LDC.64 R28, c[0x0][0x8e8] ;  /* 0x00023a00ff1c7b82 */ /* 0x000ea40000000a00 */
[----:B------:R-:W-:-:S02]  /*6cc0*/  IMAD.X R11, RZ, RZ, ~R6, P1 ;  /* 0x000000ffff0b7224 */ /* 0x000fc400008e0e06 */
[----:B------:R-:W3:Y:S01]  /*6cd0*/  F2I.U32.TRUNC.NTZ R13, R13 ;  /* 0x0000000d000d7305 */ /* 0x000ee2000020f000 */
[----:B------:R-:W-:-:S03]  /*6ce0*/  IMAD.WIDE.U32 R6, R9, R24, R16 ;  /* 0x0000001809067225 */ /* 0x000fc600078e0010 */
[----:B------:R-:W4:Y:S01]  /*6cf0*/  LDC R15, c[0x0][0x144] ;  /* 0x00005100ff0f7b82 */ /* 0x000f220000000800 */
[----:B------:R-:W-:-:S04]  /*6d00*/  IMAD R10, R11, R24, RZ ;  /* 0x000000180b0a7224 */ /* 0x000fc800078e02ff */
[----:B------:R-:W-:Y:S02]  /*6d10*/  IMAD R9, R9, R25, R10 ;  /* 0x0000001909097224 */ /* 0x000fe400078e020a */
[----:B------:R-:W-:Y:S01]  /*6d20*/  IMAD.MOV.U32 R10, RZ, RZ, -0x1 ;  /* 0xffffffffff0a7424 */ /* 0x000fe200078e00ff */
[----:B------:R-:W5:Y:S01]  /*6d30*/  LDC R20, c[0x0][0x8b0] ;  /* 0x00022c00ff147b82 */ /* 0x000f620000000800 */
[----:B------:R-:W-:Y:S01]  /*6d40*/  IMAD.IADD R7, R7, 0x1, R9 ;  /* 0x0000000107077824 */ /* 0x000fe200078e0209 */
[----:B------:R-:W-:-:S04]  /*6d50*/  I2FP.F32.U32 R9, R3 ;  /* 0x0000000300097245 */ /* 0x000fc80000201000 */
[-C--:B-1----:R-:W-:Y:S01]  /*6d60*/  SHF.R.U64 R12, R6, R26.reuse, R7 ;  /* 0x0000001a060c7219 */ /* 0x082fe20000001207 */
[----:B---3--:R-:W-:Y:S01]  /*6d70*/  IMAD.MOV R6, RZ, RZ, -R13 ;  /* 0x000000ffff067224 */ /* 0x008fe200078e0a0d */
[----:B------:R-:W1:Y:S01]  /*6d80*/  LDC R11, c[0x0][0x900] ;  /* 0x00024000ff0b7b82 */ /* 0x000e620000000800 */
[----:B--2---:R-:W-:Y:S01]  /*6d90*/  ISETP.NE.U32.AND P1, PT, R28, RZ, PT ;  /* 0x000000ff1c00720c */ /* 0x004fe20003f25070 */
[----:B------:R-:W-:Y:S01]  /*6da0*/  FMUL R9, R9, UR4 ;  /* 0x0000000409097c20 */ /* 0x000fe20008400000 */
[----:B------:R-:W-:Y:S02]  /*6db0*/  SHF.R.U32.HI R7, RZ, R26, R7 ;  /* 0x0000001aff077219 */ /* 0x000fe40000011607 */
[----:B------:R-:W-:-:S03]  /*6dc0*/  ISETP.NE.AND.EX P1, PT, R29, RZ, PT, P1 ;  /* 0x000000ff1d00720c */ /* 0x000fc60003f25310 */
[----:B------:R-:W2:Y:S01]  /*6dd0*/  LDC R24, c[0x0][0x148] ;  /* 0x00005200ff187b82 */ /* 0x000ea20000000800 */
[----:B----4-:R-:W-:Y:S02]  /*6de0*/  IMAD R25, R15, R6, R8 ;  /* 0x000000060f197224 */ /* 0x010fe400078e0208 */
[----:B------:R-:W-:-:S05]  /*6df0*/  IMAD.MOV.U32 R8, RZ, RZ, 0x1 ;  /* 0x00000001ff087424 */ /* 0x000fca00078e00ff */
[----:B------:R-:W3:Y:S01]  /*6e00*/  LDC R23, c[0x0][0x8a8] ;  /* 0x00022a00ff177b82 */ /* 0x000ee20000000800 */
[-CC-:B-----5:R-:W-:Y:S02]  /*6e10*/  SHF.R.U64 R15, R12, R20.reuse, R7.reuse ;  /* 0x000000140c0f7219 */ /* 0x1a0fe40000001207 */
[----:B------:R-:W-:Y:S02]  /*6e20*/  SHF.R.U32.HI R6, RZ, R20, R7 ;  /* 0x00000014ff067219 */ /* 0x000fe40000011607 */
[----:B------:R4:W1:Y:S03]  /*6e30*/  F2I.U32.TRUNC.NTZ R20, R9 ;  /* 0x0000000900147305 */ /* 0x000866000020f000 */
[----:B------:R-:W2:Y:S01]  /*6e40*/  LDC R27, c[0x0][0x8f0] ;  /* 0x00023c00ff1b7b82 */ /* 0x000ea20000000800 */
[-C--:B-1----:R-:W-:Y:S02]  /*6e50*/  SHF.L.U32 R10, R10, R11.reuse, RZ ;  /* 0x0000000b0a0a7219 */ /* 0x082fe400000006ff */
[----:B------:R-:W-:-:S02]  /*6e60*/  SHF.R.U64 R21, R15, R11, R6 ;  /* 0x0000000b0f157219 */ /* 0x000fc40000001206 */
[-C--:B------:R-:W-:Y:S02]  /*6e70*/  SHF.R.U32.HI R7, RZ, R11.reuse, R6 ;  /* 0x0000000bff077219 */ /* 0x080fe40000011606 */
[----:B------:R-:W-:Y:S01]  /*6e80*/  SHF.L.U32 R26, R8, R11, RZ ;  /* 0x0000000b081a7219 */ /* 0x000fe200000006ff */
[----:B------:R-:W1:Y:S01]  /*6e90*/  LDC R30, c[0x0][0x8e0] ;  /* 0x00023800ff1e7b82 */ /* 0x000e620000000800 */
[----:B------:R-:W-:Y:S02]  /*6ea0*/  LOP3.LUT R32, RZ, R10, RZ, 0x33, !PT ;  /* 0x0000000aff207212 */ /* 0x000fe400078e33ff */
[----:B------:R-:W-:-:S05]  /*6eb0*/  MOV R6, R21 ;  /* 0x0000001500067202 */ /* 0x000fca0000000f00 */
[----:B------:R-:W1:Y:S01]  /*6ec0*/  LDC R31, c[0x0][0x8b8] ;  /* 0x00022e00ff1f7b82 */ /* 0x000e620000000800 */
[----:B----4-:R-:W-:Y:S05]  /*6ed0*/  @!P1 BRA `(.L_x_143) ;  /* 0x0000000000289947 */ /* 0x010fea0003800000 */
[----:B------:R-:W4:Y:S02]  /*6ee0*/  LDC R6, c[0x0][0x8f4] ;  /* 0x00023d00ff067b82 */ /* 0x000f240000000800 */
[----:B----4-:R-:W-:-:S05]  /*6ef0*/  IADD3 R11, P1, R21, R6, RZ ;  /* 0x00000006150b7210 */ /* 0x010fca0007f3e0ff */
        /* <DEDUP_REMOVED lines=8> */
.L_x_143:
[----:B------:R-:W-:Y:S01]  /*6f80*/  ISETP.NE.AND P1, PT, R2, 0x1, PT ;  /* 0x000000010200780c */ /* 0x000fe20003f25270 */
[----:B---3--:R-:W-:Y:S01]  /*6f90*/  VIADD R9, R23, 0xffffffff ;  /* 0xffffffff17097836 */ /* 0x008fe20000000000 */
[----:B--2---:R-:W-:Y:S01]  /*6fa0*/  SHF.R.U64 R7, R6, R27, R7 ;  /* 0x0000001b06077219 */ /* 0x004fe20000001207 */
[----:B------:R-:W-:Y:S01]  /*6fb0*/  IMAD.MOV R20, RZ, RZ, -R20 ;  /* 0x000000ffff147224 */ /* 0x000fe200078e0a14 */
[----:B------:R-:W-:Y:S02]  /*6fc0*/  LOP3.LUT R6, R15, R32, RZ, 0xc0, !PT ;  /* 0x000000200f067212 */ /* 0x000fe400078ec0ff */
[----:B------:R-:W-:Y:S01]  /*6fd0*/  LOP3.LUT R12, R12, R9, RZ, 0xc0, !PT ;  /* 0x000000090c0c7212 */ /* 0x000fe200078ec0ff */
[----:B------:R-:W-:Y:S01]  /*6fe0*/  IMAD.MOV R8, RZ, RZ, -R7 ;  /* 0x000000ffff087224 */ /* 0x000fe200078e0a07 */
[----:B------:R-:W-:Y:S01]  /*6ff0*/  MOV R10, 0x1 ;  /* 0x00000001000a7802 */ /* 0x000fe20000000f00 */
[----:B------:R-:W-:-:S04]  /*7000*/  IMAD R6, R26, R7, R6 ;  /* 0x000000071a067224 */ /* 0x000fc800078e0206 */
[----:B------:R-:W-:Y:S02]  /*7010*/  @P1 IMAD R25, R24, R20, R3 ;  /* 0x0000001418191224 */ /* 0x000fe400078e0203 */
[----:B-1----:R-:W-:Y:S02]  /*7020*/  IMAD R3, R8, R30, R21 ;  /* 0x0000001e08037224 */ /* 0x002fe400078e0215 */
[----:B------:R-:W-:Y:S02]  /*7030*/  IMAD R13, R6, R31, R25 ;  /* 0x0000001f060d7224 */ /* 0x000fe400078e0219 */
[----:B------:R-:W-:-:S05]  /*7040*/  IMAD R6, R3, R23, R12 ;  /* 0x0000001703067224 */ /* 0x000fca00078e020c */
[----:B------:R-:W-:Y:S02]  /*7050*/  SEL R7, R6, R13, !P1 ;  /* 0x0000000d06077207 */ /* 0x000fe40004800000 */
[----:B------:R-:W-:Y:S01]  /*7060*/  SEL R13, R13, R6, !P1 ;  /* 0x000000060d0d7207 */ /* 0x000fe20004800000 */
[----:B------:R-:W-:-:S07]  /*7070*/  IMAD.MOV.U32 R6, RZ, RZ, R14 ;  /* 0x000000ffff067224 */ /* 0x000fce00078e000e */
.L_x_141:
[----:B------:R-:W-:-:S08]  /*7080*/  NOP ;  /* 0x0000000000007918 */ /* 0x000fd00000000000 */
[----:B------:R-:W1:-:S00]  /*7090*/  USETMAXREG.DEALLOC.CTAPOOL 0x28 ;  /* 0x00000028000079c8 */ /* 0x000e4000080e0500 */
[----:B-1----:R-:W-:-:S13]  /*70a0*/  ISETP.NE.AND P1, PT, R0, 0x1, PT ;  /* 0x000000010000780c */ /* 0x002fda0003f25270 */
[----:B------:R-:W-:Y:S05]  /*70b0*/  @!P1 BRA `(.L_x_10) ;  /* 0x0000002800089947 */ /* 0x000fea0003800000 */
[----:B------:R-:W-:Y:S05]  /*70c0*/  @!P4 BRA `(.L_x_144) ;  /* 0x000000180020c947 */ /* 0x000fea0003800000 */
[----:B------:R-:W-:-:S13]  /*70d0*/  ISETP.NE.OR P0, PT, R0, 0x2, P0 ;  /* 0x000000020000780c */ /* 0x000fda0000705670 */
[----:B------:R-:W-:Y:S05]  /*70e0*/  @P0 BRA `(.L_x_10) ;  /* 0x0000002400fc0947 */ /* 0x000fea0003800000 */
[----:B------:R-:W-:-:S13]  /*70f0*/  LOP3.LUT P1, RZ, R10, 0xff, RZ, 0xc0, !PT ;  /* 0x000000ff0aff7812 */ /* 0x000fda000782c0ff */
[----:B------:R-:W-:Y:S05]  /*7100*/  @!P1 BRA `(.L_x_145) ;  /* 0x0000000000189947 */ /* 0x000fea0003800000 */
[----:B------:R-:W-:Y:S01]  /*7110*/  UMOV UR4, 0x400 ;  /* 0x0000040000047882 */ /* 0x000fe20000000000 */
[----:B------:R-:W-:Y:S01]  /*7120*/  IMAD.MOV.U32 R0, RZ, RZ, RZ ;  /* 0x000000ffff007224 */ /* 0x000fe200078e00ff */
[----:B------:R-:W-:-:S04]  /*7130*/  ULEA UR4, UR37, UR4, 0x18 ;  /* 0x0000000425047291 */ /* 0x000fc8000f8ec03f */
[----:B------:R-:W-:-:S05]  /*7140*/  SHF.L.U32 R0, R0, 0x1f, RZ ;  /* 0x0000001f00007819 */ /* 0x000fca00000006ff */
[----:B------:R-:W1:Y:S02]  /*7150*/  SYNCS.PHASECHK.TRANS64.TRYWAIT P0, [UR4+0x88], R0 ;  /* 0x00008800ff0075a7 */ /* 0x000e640008000144 */
[----:B-1----:R-:W-:Y:S05]  /*7160*/  @!P0 BRA `(.L_x_146) ;  /* 0x0000002800b48947 */ /* 0x002fea0003800000 */
.L_x_145:
[----:B------:R-:W-:Y:S01]  /*7170*/  PRMT R9, RZ, 0x7610, R9 ;  /* 0x00007610ff097816 */ /* 0x000fe20000000009 */
[----:B------:R-:W-:Y:S06]  /*7180*/  @P3 BRA `(.L_x_147) ;  /* 0x0000000000243947 */ /* 0x000fec0003800000 */
[----:B------:R-:W-:Y:S02]  /*7190*/  ULDC.64 UR4, c[0x0][0x588] ;  /* 0x0001620000047ab9 */ /* 0x000fe40000000a00 */
[----:B------:R-:W-:-:S04]  /*71a0*/  ISETP.NE.U32.AND P0, PT, RZ, UR4, PT ;  /* 0x00000004ff007c0c */ /* 0x000fc8000bf05070 */
[----:B------:R-:W-:-:S13]  /*71b0*/  ISETP.NE.AND.EX P0, PT, RZ, UR5, PT, P0 ;  /* 0x00000005ff007c0c */ /* 0x000fda000bf05300 */
[----:B------:R-:W-:Y:S05]  /*71c0*/  @!P0 BRA `(.L_x_148) ;  /* 0x00000000000c8947 */ /* 0x000fea0003800000 */
[----:B------:R2:W5:Y:S01]  /*71d0*/  LDG.E R11, desc[UR48][R4.64] ;  /* 0x00000030040b7981 */ /* 0x000562000c1e1900 */
[----:B------:R-:W-:Y:S01]  /*71e0*/  IMAD.MOV.U32 R9, RZ, RZ, 0x1 ;  /* 0x00000001ff097424 */ /* 0x000fe200078e00ff */
[----:B------:R-:W-:Y:S06]  /*71f0*/  BRA `(.L_x_147) ;  /* 0x0000000000087947 */ /* 0x000fec0003800000 */
.L_x_148:
[----:B------:R-:W3:Y:S01]  /*7200*/  LDC R11, c[0x0][0x580] ;  /* 0x00016000ff0b7b82 */ /* 0x000ee20000000800 */
[----:B------:R-:W-:-:S07]  /*7210*/  IMAD.MOV.U32 R9, RZ, RZ, 0x1 ;  /* 0x00000001ff097424 */ /* 0x000fce00078e00ff */
.L_x_147:
[----:B------:R-:W-:Y:S05]  /*7220*/  @!P1 BRA `(.L_x_149) ;  /* 0x0000001400509947 */ /* 0x000fea0003800000 */
[----:B-1----:R-:W1:Y:S01]  /*7230*/  LDC R0, c[0x0][0x900] ;  /* 0x00024000ff007b82 */ /* 0x002e620000000800 */
[----:B--2---:R-:W-:Y:S01]  /*7240*/  IMAD.MOV.U32 R5, RZ, RZ, -0x1 ;  /* 0xffffffffff057424 */ /* 0x004fe200078e00ff */
[----:B------:R-:W-:Y:S01]  /*7250*/  LOP3.LUT R10, R19, 0x2, RZ, 0xfc, !PT ;  /* 0x00000002130a7812 */ /* 0x000fe200078efcff */
[----:B------:R-:W-:Y:S01]  /*7260*/  IMAD.MOV.U32 R15, RZ, RZ, 0x1 ;  /* 0x00000001ff0f7424 */ /* 0x000fe200078e00ff */
[----:B------:R-:W-:Y:S01]  /*7270*/  ULDC.64 UR22, c[0x0][0x198] ;  /* 0x0000660000167ab9 */ /* 0x000fe20000000a00 */
[----:B------:R-:W-:Y:S01]  /*7280*/  ULDC.64 UR4, c[0x0][0x588] ;  /* 0x0001620000047ab9 */ /* 0x000fe20000000a00 */
[----:B------:R-:W-:Y:S01]  /*7290*/  ULDC.64 UR6, c[0x0][0x8f8] ;  /* 0x00023e0000067ab9 */ /* 0x000fe20000000a00 */
[----:B------:R-:W-:Y:S01]  /*72a0*/  ULDC.64 UR14, c[0x0][0x590] ;  /* 0x00016400000e7ab9 */ /* 0x000fe20000000a00 */
[----:B------:R-:W2:Y:S01]  /*72b0*/  LDC R3, c[0x0][0x8a8] ;  /* 0x00022a00ff037b82 */ /* 0x000ea20000000800 */
[-C--:B-1----:R-:W-:Y:S02]  /*72c0*/  SHF.L.U32 R5, R5, R0.reuse, RZ ;  /* 0x0000000005057219 */ /* 0x082fe400000006ff */
[----:B------:R-:W-:-:S02]  /*72d0*/  SHF.L.U32 R0, R15, R0, RZ ;  /* 0x000000000f007219 */ /* 0x000fc400000006ff */
[----:B------:R-:W-:Y:S02]  /*72e0*/  LOP3.LUT R8, RZ, R5, RZ, 0x33, !PT ;  /* 0x00000005ff087212 */ /* 0x000fe400078e33ff */
[----:B--2---:R-:W-:-:S07]  /*72f0*/  IADD3 R3, R3, -0x1, RZ ;  /* 0xffffffff03037810 */ /* 0x004fce0007ffe0ff */
.L_x_205:
[----:B------:R-:W-:Y:S02]  /*7300*/  ISETP.NE.U32.AND P0, PT, RZ, UR14, PT ;  /* 0x0000000eff007c0c */ /* 0x000fe4000bf05070 */
[----:B------:R-:W-:Y:S02]  /*7310*/  R2UR UR43, R13 ;  /* 0x000000000d2b72ca */ /* 0x000fe400000e0000 */
[----:B------:R-:W-:Y:S02]  /*7320*/  R2UR UR42, R7 ;  /* 0x00000000072a72ca */ /* 0x000fe400000e0000 */
[----:B------:R-:W-:-:S09]  /*7330*/  ISETP.NE.AND.EX P0, PT, RZ, UR15, PT, P0 ;  /* 0x0000000fff007c0c */ /* 0x000fd2000bf05300 */
[----:B------:R-:W-:Y:S02]  /*7340*/  USHF.L.U32 UR43, UR43, 0x7, URZ ;  /* 0x000000072b2b7899 */ /* 0x000fe4000800063f */
[----:B------:R-:W-:Y:S02]  /*7350*/  USHF.L.U32 UR42, UR42, 0x8, URZ ;  /* 0x000000082a2a7899 */ /* 0x000fe4000800063f */
[----:B--234-:R-:W-:Y:S10]  /*7360*/  @!P0 BRA `(.L_x_150) ;  /* 0x00000000002c8947 */ /* 0x01cff40003800000 */
[----:B------:R-:W-:-:S04]  /*7370*/  ISETP.NE.U32.AND P1, PT, RZ, UR4, PT ;  /* 0x00000004ff007c0c */ /* 0x000fc8000bf25070 */
[----:B------:R-:W-:-:S13]  /*7380*/  ISETP.NE.AND.EX P1, PT, RZ, UR5, PT, P1 ;  /* 0x00000005ff007c0c */ /* 0x000fda000bf25310 */
[----:B------:R-:W-:Y:S05]  /*7390*/  @!P1 BRA `(.L_x_151) ;  /* 0x0000000000189947 */ /* 0x000fea0003800000 */
[----:B------:R-:W1:Y:S01]  /*73a0*/  LDC.64 R4, c[0x0][0x588] ;  /* 0x00016200ff047b82 */ /* 0x000e620000000a00 */
[----:B------:R-:W-:-:S04]  /*73b0*/  IMAD R7, R6, UR14, RZ ;  /* 0x0000000e06077c24 */ /* 0x000fc8000f8e02ff */
[----:B-1----:R-:W-:-:S05]  /*73c0*/  IMAD.WIDE R4, R7, 0x4, R4 ;  /* 0x0000000407047825 */ /* 0x002fca00078e0204 */
[----:B---3-5:R1:W5:Y:S01]  /*73d0*/  LDG.E R11, desc[UR48][R4.64] ;  /* 0x00000030040b7981 */ /* 0x028362000c1e1900 */
[----:B------:R-:W-:Y:S01]  /*73e0*/  IMAD.MOV.U32 R9, RZ, RZ, 0x1 ;  /* 0x00000001ff097424 */ /* 0x000fe200078e00ff */
[----:B------:R-:W-:Y:S06]  /*73f0*/  BRA `(.L_x_150) ;  /* 0x0000000000087947 */ /* 0x000fec0003800000 */
.L_x_151:
[----:B---3-5:R-:W2:Y:S01]  /*7400*/  LDC R11, c[0x0][0x580] ;  /* 0x00016000ff0b7b82 */ /* 0x028ea20000000800 */
[----:B------:R-:W-:-:S07]  /*7410*/  IMAD.MOV.U32 R9, RZ, RZ, 0x1 ;  /* 0x00000001ff097424 */ /* 0x000fce00078e00ff */
.L_x_150:
[----:B------:R-:W-:Y:S05]  /*7420*/  @!P0 BRA `(.L_x_152) ;  /* 0x00000000001c8947 */ /* 0x000fea0003800000 */
[----:B------:R-:W-:-:S13]  /*7430*/  LOP3.LUT P2, RZ, R9, 0xff, RZ, 0xc0, !PT ;  /* 0x000000ff09ff7812 */ /* 0x000fda000784c0ff */
[----:B-1----:R-:W1:Y:S02]  /*7440*/  @!P2 LDC.64 R4, c[0x0][0x588] ;  /* 0x00016200ff04ab82 */ /* 0x002e640000000a00 */
[----:B-1----:R-:W-:-:S04]  /*7450*/  @!P2 ISETP.NE.U32.AND P0, PT, R4, RZ, PT ;  /* 0x000000ff0400a20c */ /* 0x002fc80003f05070 */
[----:B------:R-:W-:Y:S02]  /*7460*/  @!P2 ISETP.NE.AND.EX P1, PT, R5, RZ, PT, P0 ;  /* 0x000000ff0500a20c */ /* 0x000fe40003f25300 */
[----:B--23-5:R-:W-:Y:S02]  /*7470*/  @P2 FSETP.EQ.AND P0, PT, R11, RZ, PT ;  /* 0x000000ff0b00220b */ /* 0x02cfe40003f02000 */
[----:B------:R-:W-:Y:S01]  /*7480*/  @!P2 PLOP3.LUT P0, PT, P1, PT, PT, 0x8, 0x0 ;  /* 0x000000000000a81c */ /* 0x000fe20000f0e170 */
[----:B------:R-:W-:-:S12]  /*7490*/  BRA `(.L_x_153) ;  /* 0x0000000000047947 */ /* 0x000fd80003800000 */
.L_x_152:
[----:B--23-5:R-:W-:-:S13]  /*74a0*/  FSETP.EQ.AND P0, PT, R11, RZ, PT ;  /* 0x000000ff0b00720b */ /* 0x02cfda0003f02000 */
.L_x_153:
[----:B------:R-:W-:Y:S02]  /*74b0*/  ISETP.NE.AND P2, PT, R10, 0x3, PT ;  /* 0x000000030a00780c */ /* 0x000fe40003f45270 */
[----:B------:R-:W-:-:S04]  /*74c0*/  ELECT P1, URZ, PT ;  /* 0x00000000003f782f */ /* 0x000fc80003820000 */
[----:B------:R-:W-:-:S07]  /*74d0*/  PLOP3.LUT P0, PT, P1, P0, PT, 0x20, 0x0 ;  /* 0x000000000000781c */ /* 0x000fce0000f00470 */
[----:B------:R-:W-:Y:S06]  /*74e0*/  @!P2 BRA `(.L_x_154) ;  /* 0x000000000004a947 */ /* 0x000fec0003800000 */
[----:B------:R-:W-:Y:S01]  /*74f0*/  BPT.TRAP 0x1 ;  /* 0x000000040000795c */ /* 0x000fe20000300000 */
.L_x_154:
[----:B------:R-:W2:Y:S01]  /*7500*/  S2UR UR37, SR_CgaCtaId ;  /* 0x00000000002579c3 */ /* 0x000ea20000008800 */
[----:B------:R-:W-:Y:S01]  /*7510*/  UMOV UR13, 0x400 ;  /* 0x00000400000d7882 */ /* 0x000fe20000000000 */
[----:B-1----:R-:W-:-:S05]  /*7520*/  IMAD.MOV.U32 R4, RZ, RZ, 0x1 ;  /* 0x00000001ff047424 */ /* 0x002fca00078e00ff */
[----:B------:R-:W-:Y:S01]  /*7530*/  SHF.L.U32 R4, R4, 0x1f, RZ ;  /* 0x0000001f04047819 */ /* 0x000fe200000006ff */
[----:B--2---:R-:W-:-:S09]  /*7540*/  ULEA UR13, UR37, UR13, 0x18 ;  /* 0x0000000d250d7291 */ /* 0x004fd2000f8ec03f */
[----:B------:R-:W1:Y:S02]  /*7550*/  SYNCS.PHASECHK.TRANS64.TRYWAIT P1, [UR13+0x60], R4 ;  /* 0x00006004ff0075a7 */ /* 0x000e64000802014d */
[----:B-1----:R-:W-:Y:S05]  /*7560*/  @!P1 BRA `(.L_x_155) ;  /* 0x0000002400cc9947 */ /* 0x002fea0003800000 */
.L_x_241:
[----:B------:R-:W-:Y:S04]  /*7570*/  BSSY B0, `(.L_x_156) ;  /* 0x000000e000007945 */ /* 0x000fe80003800000 */
[----:B------:R-:W-:Y:S05]  /*7580*/  @!P0 BRA `(.L_x_157) ;  /* 0x0000000000308947 */ /* 0x000fea0003800000 */
[----:B------:R-:W-:Y:S01]  /*7590*/  R2UR UR44, R6 ;  /* 0x00000000062c72ca */ /* 0x000fe200000e0000 */
[----:B------:R-:W-:Y:S02]  /*75a0*/  UIADD3 UR8, UP0, UR22, 0x3f0, URZ ;  /* 0x000003f016087890 */ /* 0x000fe4000ff1e03f */
[----:B------:R-:W-:Y:S02]  /*75b0*/  UIADD3 UR40, UR13, 0x200, URZ ;  /* 0x000002000d287890 */ /* 0x000fe4000fffe03f */
[----:B------:R-:W-:Y:S02]  /*75c0*/  UIADD3 UR41, UR13, 0x40, URZ ;  /* 0x000000400d297890 */ /* 0x000fe4000fffe03f */
[----:B------:R-:W-:Y:S01]  /*75d0*/  UIADD3.X UR9, URZ, UR23, URZ, UP0, !UPT ;  /* 0x000000173f097290 */ /* 0x000fe200087fe43f */
[----:B------:R-:W-:Y:S01]  /*75e0*/  UMOV UR10, 0x0 ;  /* 0x00000000000a7882 */ /* 0x000fe20000000000 */
[----:B------:R-:W-:-:S07]  /*75f0*/  UMOV UR11, 0x10000000 ;  /* 0x10000000000b7882 */ /* 0x000fce0000000000 */
[----:B------:R2:W-:Y:S02]  /*7600*/  UTMALDG.3D [UR40], [UR8], desc[UR10] ;  /* 0x00000a28080075b4 */ /* 0x0005e40008011000 */
[----:B--2---:R-:W-:Y:S05]  /*7610*/  @!P2 BRA `(.L_x_158) ;  /* 0x000000000004a947 */ /* 0x004fea0003800000 */
[----:B------:R-:W-:Y:S01]  /*7620*/  BPT.TRAP 0x1 ;  /* 0x000000040000795c */ /* 0x000fe20000300000 */
.L_x_158:
[----:B-1----:R-:W1:Y:S02]  /*7630*/  LDC R5, c[0x0][0x800] ;  /* 0x00020000ff057b82 */ /* 0x002e640000000800 */
[----:B-1----:R2:W-:Y:S02]  /*7640*/  SYNCS.ARRIVE.TRANS64.RED.A0TR RZ, [UR13+0x40], R5 ;  /* 0x00004005ffff79a7 */ /* 0x0025e4000830040d */
.L_x_157:
[----:B------:R-:W-:Y:S05]  /*7650*/  BSYNC B0 ;  /* 0x0000000000007941 */ /* 0x000fea0003800000 */
.L_x_156:
[----:B------:R-:W-:Y:S05]  /*7660*/  @!P2 BRA `(.L_x_159) ;  /* 0x000000000004a947 */ /* 0x000fea0003800000 */
[----:B------:R-:W-:Y:S01]  /*7670*/  BPT.TRAP 0x1 ;  /* 0x000000040000795c */ /* 0x000fe20000300000 */
.L_x_159:
[----:B------:R-:W-:-:S04]  /*7680*/  UIADD3 UR33, UR13, 0x40, URZ ;  /* 0x000000400d217890 */ /* 0x000fc8000fffe03f */
[----:B------:R-:W-:-:S09]  /*7690*/  UPRMT UR16, UR37, 0x654, UR33 ;  /* 0x0000065425107896 */ /* 0x000fd20008000021 */
[----:B------:R-:W-:Y:S01]  /*76a0*/  SYNCS.ARRIVE.TRANS64.RED.A1T0 RZ, [UR16], RZ ;  /* 0x000000ffffff79a7 */ /* 0x000fe20008100410 */
[----:B------:R-:W-:Y:S05]  /*76b0*/  @!P2 BRA `(.L_x_160) ;  /* 0x000000000004a947 */ /* 0x000fea0003800000 */
[----:B------:R-:W-:Y:S01]  /*76c0*/  BPT.TRAP 0x1 ;  /* 0x000000040000795c */ /* 0x000fe20000300000 */
.L_x_160:
[----:B------:R-:W3:Y:S02]  /*76d0*/  SYNCS.PHASECHK.TRANS64.TRYWAIT P1, [UR13+0x68], R4 ;  /* 0x00006804ff0075a7 */ /* 0x000ee4000802014d */
[----:B---3--:R-:W-:Y:S05]  /*76e0*/  @!P1 BRA `(.L_x_161) ;  /* 0x0000002400849947 */ /* 0x008fea0003800000 */
.L_x_242:
[----:B------:R-:W-:Y:S04]  /*76f0*/  BSSY B0, `(.L_x_162) ;  /* 0x0000010000007945 */ /* 0x000fe80003800000 */
[----:B------:R-:W-:Y:S05]  /*7700*/  @!P0 BRA `(.L_x_163) ;  /* 0x0000000000388947 */ /* 0x000fea0003800000 */
[----:B------:R-:W-:Y:S01]  /*7710*/  UIADD3 UR18, UP0, UR22, 0x3f0, URZ ;  /* 0x000003f016127890 */ /* 0x000fe2000ff1e03f */
[----:B------:R-:W-:Y:S01]  /*7720*/  R2UR UR12, R6 ;  /* 0x00000000060c72ca */ /* 0x000fe200000e0000 */
[----:B------:R-:W-:Y:S02]  /*7730*/  UIADD3 UR10, UR42, 0x20, URZ ;  /* 0x000000202a0a7890 */ /* 0x000fe4000fffe03f */
[----:B------:R-:W-:Y:S02]  /*7740*/  UIADD3 UR8, UR13, 0x2200, URZ ;  /* 0x000022000d087890 */ /* 0x000fe4000fffe03f */
[----:B------:R-:W-:Y:S02]  /*7750*/  UIADD3 UR9, UR13, 0x48, URZ ;  /* 0x000000480d097890 */ /* 0x000fe4000fffe03f */
[----:B------:R-:W-:Y:S01]  /*7760*/  UIADD3.X UR19, URZ, UR23, URZ, UP0, !UPT ;  /* 0x000000173f137290 */ /* 0x000fe200087fe43f */
[----:B------:R-:W-:Y:S01]  /*7770*/  UMOV UR20, 0x0 ;  /* 0x0000000000147882 */ /* 0x000fe20000000000 */
[----:B------:R-:W-:Y:S01]  /*7780*/  UMOV UR21, 0x10000000 ;  /* 0x1000000000157882 */ /* 0x000fe20000000000 */
[----:B------:R-:W-:-:S06]  /*7790*/  UMOV UR11, UR43 ;  /* 0x0000002b000b7c82 */ /* 0x000fcc0008000000 */
[----:B------:R3:W-:Y:S02]  /*77a0*/  UTMALDG.3D [UR8], [UR18], desc[UR20] ;  /* 0x00001408120075b4 */ /* 0x0007e40008011000 */
[----:B---3--:R-:W-:Y:S05]  /*77b0*/  @!P2 BRA `(.L_x_164) ;  /* 0x000000000004a947 */ /* 0x008fea0003800000 */
[----:B------:R-:W-:Y:S01]  /*77c0*/  BPT.TRAP 0x1 ;  /* 0x000000040000795c */ /* 0x000fe20000300000 */
.L_x_164:
[----:B-12---:R-:W1:Y:S02]  /*77d0*/  LDC R5, c[0x0][0x800] ;  /* 0x00020000ff057b82 */ /* 0x006e640000000800 */
[----:B-1----:R3:W-:Y:S02]  /*77e0*/  SYNCS.ARRIVE.TRANS64.RED.A0TR RZ, [UR13+0x48], R5 ;  /* 0x00004805ffff79a7 */ /* 0x0027e4000830040d */
.L_x_163:
[----:B------:R-:W-:Y:S05]  /*77f0*/  BSYNC B0 ;  /* 0x0000000000007941 */ /* 0x000fea0003800000 */
.L_x_162:
[----:B------:R-:W-:Y:S05]  /*7800*/  @!P2 BRA `(.L_x_165) ;  /* 0x000000000004a947 */ /* 0x000fea0003800000 */
[----:B------:R-:W-:Y:S01]  /*7810*/  BPT.TRAP 0x1 ;  /* 0x000000040000795c */ /* 0x000fe20000300000 */
.L_x_165:
[----:B------:R-:W-:-:S04]  /*7820*/  UIADD3 UR25, UR13, 0x48, URZ ;  /* 0x000000480d197890 */ /* 0x000fc8000fffe03f */
[----:B------:R-:W-:-:S09]  /*7830*/  UPRMT UR18, UR37, 0x654, UR25 ;  /* 0x0000065425127896 */ /* 0x000fd20008000019 */
[----:B------:R-:W-:Y:S01]  /*7840*/  SYNCS.ARRIVE.TRANS64.RED.A1T0 RZ, [UR18], RZ ;  /* 0x000000ffffff79a7 */ /* 0x000fe20008100412 */
[----:B------:R-:W-:Y:S05]  /*7850*/  @!P2 BRA `(.L_x_166) ;  /* 0x000000000004a947 */ /* 0x000fea0003800000 */
[----:B------:R-:W-:Y:S01]  /*7860*/  BPT.TRAP 0x1 ;  /* 0x000000040000795c */ /* 0x000fe20000300000 */
.L_x_166:
[----:B------:R-:W4:Y:S02]  /*7870*/  SYNCS.PHASECHK.TRANS64.TRYWAIT P1, [UR13+0x70], R4 ;  /* 0x00007004ff0075a7 */ /* 0x000f24000802014d */
[----:B----4-:R-:W-:Y:S05]  /*7880*/  @!P1 BRA `(.L_x_167) ;  /* 0x0000002400349947 */ /* 0x010fea0003800000 */
.L_x_243:
        /* <DEDUP_REMOVED lines=12> */
[----:B----4-:R-:W-:Y:S05]  /*7950*/  @!P2 BRA `(.L_x_170) ;  /* 0x000000000004a947 */ /* 0x010fea0003800000 */
[----:B------:R-:W-:Y:S01]  /*7960*/  BPT.TRAP 0x1 ;  /* 0x000000040000795c */ /* 0x000fe20000300000 */
.L_x_170:
[----:B-123--:R-:W1:Y:S02]  /*7970*/  LDC R5, c[0x0][0x800] ;  /* 0x00020000ff057b82 */ /* 0x00ee640000000800 */
[----:B-1----:R4:W-:Y:S02]  /*7980*/  SYNCS.ARRIVE.TRANS64.RED.A0TR RZ, [UR13+0x50], R5 ;  /* 0x00005005ffff79a7 */ /* 0x0029e4000830040d */
.L_x_169:
[----:B------:R-:W-:Y:S05]  /*7990*/  BSYNC B0 ;  /* 0x0000000000007941 */ /* 0x000fea0003800000 */
.L_x_168:
[----:B------:R-:W-:Y:S05]  /*79a0*/  @!P2 BRA `(.L_x_171) ;  /* 0x000000000004a947 */ /* 0x000fea0003800000 */
[----:B------:R-:W-:Y:S01]  /*79b0*/  BPT.TRAP 0x1 ;  /* 0x000000040000795c */ /* 0x000fe20000300000 */
.L_x_171:
[----:B------:R-:W-:-:S04]  /*79c0*/  UIADD3 UR17, UR13, 0x50, URZ ;  /* 0x000000500d117890 */ /* 0x000fc8000fffe03f */
[----:B------:R-:W-:-:S09]  /*79d0*/  UPRMT UR21, UR37, 0x654, UR17 ;  /* 0x0000065425157896 */ /* 0x000fd20008000011 */
[----:B------:R-:W-:Y:S01]  /*79e0*/  SYNCS.ARRIVE.TRANS64.RED.A1T0 RZ, [UR21], RZ ;  /* 0x000000ffffff79a7 */ /* 0x000fe20008100415 */
[----:B------:R-:W-:Y:S05]  /*79f0*/  @!P2 BRA `(.L_x_172) ;  /* 0x000000000004a947 */ /* 0x000fea0003800000 */
[----:B------:R-:W-:Y:S01]  /*7a00*/  BPT.TRAP 0x1 ;  /* 0x000000040000795c */ /* 0x000fe20000300000 */
.L_x_172:
[----:B------:R-:W5:Y:S02]  /*7a10*/  SYNCS.PHASECHK.TRANS64.TRYWAIT P1, [UR13+0x78], R4 ;  /* 0x00007804ff0075a7 */ /* 0x000f64000802014d */
[----:B-----5:R-:W-:Y:S05]  /*7a20*/  @!P1 BRA `(.L_x_173) ;  /* 0x0000002000e49947 */ /* 0x020fea0003800000 */
.L_x_244:
        /* <DEDUP_REMOVED lines=12> */
[----:B-1----:R-:W-:Y:S05]  /*7af0*/  @!P2 BRA `(.L_x_176) ;  /* 0x000000000004a947 */ /* 0x002fea0003800000 */
[----:B------:R-:W-:Y:S01]  /*7b00*/  BPT.TRAP 0x1 ;  /* 0x000000040000795c */ /* 0x000fe20000300000 */
.L_x_176:
[----:B------:R-:W1:Y:S02]  /*7b10*/  LDC R4, c[0x0][0x800] ;  /* 0x00020000ff047b82 */ /* 0x000e640000000800 */
[----:B-1----:R1:W-:Y:S02]  /*7b20*/  SYNCS.ARRIVE.TRANS64.RED.A0TR RZ, [UR13+0x58], R4 ;  /* 0x00005804ffff79a7 */ /* 0x0023e4000830040d */
.L_x_175:
[----:B------:R-:W-:Y:S05]  /*7b30*/  BSYNC B0 ;  /* 0x0000000000007941 */ /* 0x000fea0003800000 */
.L_x_174:
[----:B------:R-:W-:Y:S05]  /*7b40*/  @!P2 BRA `(.L_x_177) ;  /* 0x000000000004a947 */ /* 0x000fea0003800000 */
[----:B------:R-:W-:Y:S01]  /*7b50*/  BPT.TRAP 0x1 ;  /* 0x000000040000795c */ /* 0x000fe20000300000 */
.L_x_177:
[----:B------:R-:W-:-:S04]  /*7b60*/  UIADD3 UR9, UR13, 0x58, URZ ;  /* 0x000000580d097890 */ /* 0x000fc8000fffe03f */
[----:B------:R-:W-:-:S09]  /*7b70*/  UPRMT UR29, UR37, 0x654, UR9 ;  /* 0x00000654251d7896 */ /* 0x000fd20008000009 */
[----:B------:R-:W-:Y:S01]  /*7b80*/  SYNCS.ARRIVE.TRANS64.RED.A1T0 RZ, [UR29], RZ ;  /* 0x000000ffffff79a7 */ /* 0x000fe2000810041d */
[----:B------:R-:W-:Y:S05]  /*7b90*/  @!P2 BRA `(.L_x_178) ;  /* 0x000000000004a947 */ /* 0x000fea0003800000 */
[----:B------:R-:W-:Y:S01]  /*7ba0*/  BPT.TRAP 0x1 ;  /* 0x000000040000795c */ /* 0x000fe20000300000 */
.L_x_178:
[----:B-1----:R-:W-:-:S04]  /*7bb0*/  SHF.L.U32 R4, RZ, 0x1f, RZ ;  /* 0x0000001fff047819 */ /* 0x002fc800000006ff */
[----:B------:R-:W1:Y:S02]  /*7bc0*/  SYNCS.PHASECHK.TRANS64.TRYWAIT P1, [UR13+0x60], R4 ;  /* 0x00006004ff0075a7 */ /* 0x000e64000802014d */
[----:B-1----:R-:W-:Y:S05]  /*7bd0*/  @!P1 BRA `(.L_x_179) ;  /* 0x0000002000909947 */ /* 0x002fea0003800000 */
.L_x_245:
        /* <DEDUP_REMOVED lines=13> */
.L_x_182:
[----:B--234-:R-:W1:Y:S02]  /*7cb0*/  LDC R5, c[0x0][0x800] ;  /* 0x00020000ff057b82 */ /* 0x01ce640000000800 */
[----:B-1----:R1:W-:Y:S02]  /*7cc0*/  SYNCS.ARRIVE.TRANS64.RED.A0TR RZ, [UR13+0x40], R5 ;  /* 0x00004005ffff79a7 */ /* 0x0023e4000830040d */
.L_x_181:
[----:B------:R-:W-:Y:S05]  /*7cd0*/  BSYNC B0 ;  /* 0x0000000000007941 */ /* 0x000fea0003800000 */
.L_x_180:
[----:B------:R-:W-:Y:S05]  /*7ce0*/  @!P2 BRA `(.L_x_183) ;  /* 0x000000000004a947 */ /* 0x000fea0003800000 */
[----:B------:R-:W-:Y:S01]  /*7cf0*/  BPT.TRAP 0x1 ;  /* 0x000000040000795c */ /* 0x000fe20000300000 */
.L_x_183:
[----:B------:R-:W-:Y:S01]  /*7d00*/  SYNCS.ARRIVE.TRANS64.RED.A1T0 RZ, [UR16], RZ ;  /* 0x000000ffffff79a7 */ /* 0x000fe20008100410 */
[----:B------:R-:W-:Y:S05]  /*7d10*/  @!P2 BRA `(.L_x_184) ;  /* 0x000000000004a947 */ /* 0x000fea0003800000 */
[----:B------:R-:W-:Y:S01]  /*7d20*/  BPT.TRAP 0x1 ;  /* 0x000000040000795c */ /* 0x000fe20000300000 */
.L_x_184:
[----:B------:R-:W5:Y:S02]  /*7d30*/  SYNCS.PHASECHK.TRANS64.TRYWAIT P1, [UR13+0x68], R4 ;  /* 0x00006804ff0075a7 */ /* 0x000f64000802014d */
[----:B-----5:R-:W-:Y:S05]  /*7d40*/  @!P1 BRA `(.L_x_185) ;  /* 0x00000020004c9947 */ /* 0x020fea0003800000 */
.L_x_246:
        /* <DEDUP_REMOVED lines=13> */
.L_x_188:
[----:B--234-:R-:W1:Y:S02]  /*7e20*/  LDC R5, c[0x0][0x800] ;  /* 0x00020000ff057b82 */ /* 0x01ce640000000800 */
[----:B-1----:R1:W-:Y:S02]  /*7e30*/  SYNCS.ARRIVE.TRANS64.RED.A0TR RZ, [UR13+0x48], R5 ;  /* 0x00004805ffff79a7 */ /* 0x0023e4000830040d */
.L_x_187:
[----:B------:R-:W-:Y:S05]  /*7e40*/  BSYNC B0 ;  /* 0x0000000000007941 */ /* 0x000fea0003800000 */
.L_x_186:
[----:B------:R-:W-:Y:S05]  /*7e50*/  @!P2 BRA `(.L_x_189) ;  /* 0x000000000004a947 */ /* 0x000fea0003800000 */
[----:B------:R-:W-:Y:S01]  /*7e60*/  BPT.TRAP 0x1 ;  /* 0x000000040000795c */ /* 0x000fe20000300000 */
.L_x_189:
[----:B------:R-:W-:Y:S01]  /*7e70*/  SYNCS.ARRIVE.TRANS64.RED.A1T0 RZ, [UR18], RZ ;  /* 0x000000ffffff79a7 */ /* 0x000fe20008100412 */
[----:B------:R-:W-:Y:S05]  /*7e80*/  @!P2 BRA `(.L_x_190) ;  /* 0x000000000004a947 */ /* 0x000fea0003800000 */
[----:B------:R-:W-:Y:S01]  /*7e90*/  BPT.TRAP 0x1 ;  /* 0x000000040000795c */ /* 0x000fe20000300000 */
.L_x_190:
[----:B------:R-:W5:Y:S02]  /*7ea0*/  SYNCS.PHASECHK.TRANS64.TRYWAIT P1, [UR13+0x70], R4 ;  /* 0x00007004ff0075a7 */ /* 0x000f64000802014d */
[----:B-----5:R-:W-:Y:S05]  /*7eb0*/  @!P1 BRA `(.L_x_191) ;  /* 0x0000002000089947 */ /* 0x020fea0003800000 */
.L_x_247:
        /* <DEDUP_REMOVED lines=13> */
.L_x_194:
[----:B--234-:R-:W1:Y:S02]  /*7f90*/  LDC R5, c[0x0][0x800] ;  /* 0x00020000ff057b82 */ /* 0x01ce640000000800 */
[----:B-1----:R1:W-:Y:S02]  /*7fa0*/  SYNCS.ARRIVE.TRANS64.RED.A0TR RZ, [UR13+0x50], R5 ;  /* 0x00005005ffff79a7 */ /* 0x0023e4000830040d */
.L_x_193:
[----:B------:R-:W-:Y:S05]  /*7fb0*/  BSYNC B0 ;  /* 0x0000000000007941 */ /* 0x000fea0003800000 */
.L_x_192:
[----:B------:R-:W-:Y:S05]  /*7fc0*/  @!P2 BRA `(.L_x_195) ;  /* 0x000000000004a947 */ /* 0x000fea0003800000 */
[----:B------:R-:W-:Y:S01]  /*7fd0*/  BPT.TRAP 0x1 ;  /* 0x000000040000795c */ /* 0x000fe20000300000 */
.L_x_195:
[----:B------:R-:W-:Y:S01]  /*7fe0*/  SYNCS.ARRIVE.TRANS64.RED.A1T0 RZ, [UR21], RZ ;  /* 0x000000ffffff79a7 */ /* 0x000fe20008100415 */
[----:B------:R-:W-:Y:S05]  /*7ff0*/  @!P2 BRA `(.L_x_196) ;  /* 0x000000000004a947 */ /* 0x000fea0003800000 */
[----:B------:R-:W-:Y:S01]  /*8000*/  BPT.TRAP 0x1 ;  /* 0x000000040000795c */ /* 0x000fe20000300000 */
.L_x_196:
[----:B------:R-:W5:Y:S02]  /*8010*/  SYNCS.PHASECHK.TRANS64.TRYWAIT P1, [UR13+0x78], R4 ;  /* 0x00007804ff0075a7 */ /* 0x000f64000802014d */
[----:B-----5:R-:W-:Y:S05]  /*8020*/  @!P1 BRA `(.L_x_197) ;  /* 0x0000001c00c49947 */ /* 0x020fea0003800000 */
.L_x_248:
        /* <DEDUP_REMOVED lines=13> */
.L_x_200:
[----:B------:R-:W1:Y:S02]  /*8100*/  LDC R4, c[0x0][0x800] ;  /* 0x00020000ff047b82 */ /* 0x000e640000000800 */
[----:B-1----:R1:W-:Y:S02]  /*8110*/  SYNCS.ARRIVE.TRANS64.RED.A0TR RZ, [UR13+0x58], R4 ;  /* 0x00005804ffff79a7 */ /* 0x0023e4000830040d */
.L_x_199:
[----:B------:R-:W-:Y:S05]  /*8120*/  BSYNC B0 ;  /* 0x0000000000007941 */ /* 0x000fea0003800000 */
.L_x_198:
[----:B------:R-:W-:Y:S05]  /*8130*/  @!P2 BRA `(.L_x_201) ;  /* 0x000000000004a947 */ /* 0x000fea0003800000 */
[----:B------:R-:W-:Y:S01]  /*8140*/  BPT.TRAP 0x1 ;  /* 0x000000040000795c */ /* 0x000fe20000300000 */
.L_x_201:
[----:B------:R-:W-:Y:S01]  /*8150*/  IADD3 R16, P0, R16, UR46, RZ ;  /* 0x0000002e10107c10 */ /* 0x000fe2000ff1e0ff */
[----:B------:R-:W-:Y:S01]  /*8160*/  SYNCS.ARRIVE.TRANS64.RED.A1T0 RZ, [UR29], RZ ;  /* 0x000000ffffff79a7 */ /* 0x000fe2000810041d */
[----:B-1----:R-:W-:Y:S01]  /*8170*/  PRMT R4, RZ, 0x7610, R4 ;  /* 0x00007610ff047816 */ /* 0x002fe20000000004 */
[----:B------:R-:W-:Y:S01]  /*8180*/  IMAD.MOV.U32 R13, RZ, RZ, -0x1 ;  /* 0xffffffffff0d7424 */ /* 0x000fe200078e00ff */
[----:B------:R-:W-:Y:S01]  /*8190*/  IADD3.X R17, R17, UR38, RZ, P0, !PT ;  /* 0x0000002611117c10 */ /* 0x000fe200087fe4ff */
[----:B------:R-:W-:Y:S01]  /*81a0*/  IMAD.MOV.U32 R7, RZ, RZ, -0x1 ;  /* 0xffffffffff077424 */ /* 0x000fe200078e00ff */
[----:B------:R-:W-:Y:S01]  /*81b0*/  ISETP.GE.U32.AND P0, PT, R16, UR6, PT ;  /* 0x0000000610007c0c */ /* 0x000fe2000bf06070 */
[----:B------:R-:W-:-:S03]  /*81c0*/  IMAD.MOV.U32 R6, RZ, RZ, -0x1 ;  /* 0xffffffffff067424 */ /* 0x000fc600078e00ff */
[----:B------:R-:W-:-:S13]  /*81d0*/  ISETP.GE.U32.AND.EX P0, PT, R17, UR7, PT, P0 ;  /* 0x0000000711007c0c */ /* 0x000fda000bf06100 */
[----:B------:R-:W-:Y:S05]  /*81e0*/  @P0 BRA `(.L_x_202) ;  /* 0x0000000400580947 */ /* 0x000fea0003800000 */
[----:B------:R-:W1:Y:S01]  /*81f0*/  S2R R15, SR_CTAID.X ;  /* 0x00000000000f7919 */ /* 0x000e620000002500 */
[----:B------:R-:W5:Y:S01]  /*8200*/  LDC.64 R12, c[0x0][0x8d0] ;  /* 0x00023400ff0c7b82 */ /* 0x000f620000000a00 */
[----:B------:R-:W-:Y:S01]  /*8210*/  ULDC UR8, c[0x0][0x150] ;  /* 0x0000540000087ab9 */ /* 0x000fe20000000800 */
[----:B------:R-:W-:Y:S01]  /*8220*/  MOV R7, R16 ;  /* 0x0000001000077202 */ /* 0x000fe20000000f00 */
[----:B------:R-:W2:Y:S01]  /*8230*/  S2R R18, SR_CTAID.Y ;  /* 0x0000000000127919 */ /* 0x000ea20000002600 */
[----:B------:R-:W-:-:S04]  /*8240*/  IMAD.MOV.U32 R21, RZ, RZ, R17 ;  /* 0x000000ffff157224 */ /* 0x000fc800078e0011 */
[----:B------:R-:W2:Y:S08]  /*8250*/  LDC R22, c[0x0][0x144] ;  /* 0x00005100ff167b82 */ /* 0x000eb00000000800 */
[----:B------:R-:W3:Y:S01]  /*8260*/  LDC R20, c[0x0][0x8d8] ;  /* 0x00023600ff147b82 */ /* 0x000ee20000000800 */
[----:B-----5:R-:W-:-:S04]  /*8270*/  ISETP.NE.U32.AND P0, PT, R12, RZ, PT ;  /* 0x000000ff0c00720c */ /* 0x020fc80003f05070 */
[----:B------:R-:W-:Y:S02]  /*8280*/  ISETP.NE.AND.EX P0, PT, R13, RZ, PT, P0 ;  /* 0x000000ff0d00720c */ /* 0x000fe40003f05300 */
[----:B-1----:R-:W-:Y:S02]  /*8290*/  I2FP.F32.U32 R4, R15 ;  /* 0x0000000f00047245 */ /* 0x002fe40000201000 */
[----:B--2---:R-:W-:-:S03]  /*82a0*/  I2FP.F32.U32 R23, R18 ;  /* 0x0000001200177245 */ /* 0x004fc60000201000 */
[----:B------:R-:W-:-:S04]  /*82b0*/  FMUL R4, R4, UR8 ;  /* 0x0000000804047c20 */ /* 0x000fc80008400000 */
[----:B------:R1:W2:Y:S02]  /*82c0*/  F2I.U32.TRUNC.NTZ R14, R4 ;  /* 0x00000004000e7305 */ /* 0x0002a4000020f000 */
[----:B---3--:R-:W-:Y:S05]  /*82d0*/  @!P0 BRA `(.L_x_203) ;  /* 0x0000000000308947 */ /* 0x008fea0003800000 */
[----:B----4-:R-:W3:Y:S02]  /*82e0*/  LDC R5, c[0x0][0x8dc] ;  /* 0x00023700ff057b82 */ /* 0x010ee40000000800 */
[----:B---3--:R-:W-:-:S05]  /*82f0*/  IADD3 R5, P0, R16, R5, RZ ;  /* 0x0000000510057210 */ /* 0x008fca0007f1e0ff */
[----:B------:R-:W-:-:S04]  /*8300*/  IMAD.X R21, RZ, RZ, R17, P0 ;  /* 0x000000ffff157224 */ /* 0x000fc800000e0611 */
[----:B------:R-:W-:-:S04]  /*8310*/  IMAD.WIDE.U32 R6, R21, R12, RZ ;  /* 0x0000000c15067225 */ /* 0x000fc800078e00ff */
[----:B------:R-:W-:-:S04]  /*8320*/  IMAD.WIDE.U32 R6, P0, R5, R13, R6 ;  /* 0x0000000d05067225 */ /* 0x000fc80007800006 */
[----:B-1----:R-:W-:-:S04]  /*8330*/  IMAD.WIDE.U32 R4, R5, R12, RZ ;  /* 0x0000000c05047225 */ /* 0x002fc800078e00ff */
[----:B------:R-:W-:Y:S01]  /*8340*/  IMAD.MOV.U32 R4, RZ, RZ, R7 ;  /* 0x000000ffff047224 */ /* 0x000fe200078e0007 */
[----:B------:R-:W-:Y:S01]  /*8350*/  IADD3 RZ, P1, R5, R6, RZ ;  /* 0x0000000605ff7210 */ /* 0x000fe20007f3e0ff */
[----:B------:R-:W-:-:S04]  /*8360*/  IMAD.X R5, RZ, RZ, RZ, P0 ;  /* 0x000000ffff057224 */ /* 0x000fc800000e06ff */
[----:B------:R-:W-:-:S04]  /*8370*/  IMAD.WIDE.U32.X R4, R21, R13, R4, P1 ;  /* 0x0000000d15047225 */ /* 0x000fc800008e0404 */
[----:B------:R-:W-:Y:S02]  /*8380*/  IMAD.MOV.U32 R7, RZ, RZ, R4 ;  /* 0x000000ffff077224 */ /* 0x000fe400078e0004 */
[----:B------:R-:W-:-:S07]  /*8390*/  IMAD.MOV.U32 R21, RZ, RZ, R5 ;  /* 0x000000ffff157224 */ /* 0x000fce00078e0005 */
.L_x_203:
[----:B------:R-:W-:Y:S01]  /*83a0*/  ULDC UR8, c[0x0][0x154] ;  /* 0x0000550000087ab9 */ /* 0x000fe20000000800 */
[----:B------:R-:W3:Y:S01]  /*83b0*/  LDC R13, c[0x0][0x148] ;  /* 0x00005200ff0d7b82 */ /* 0x000ee20000000800 */
[----:B------:R-:W-:Y:S01]  /*83c0*/  FMUL R23, R23, UR8 ;  /* 0x0000000817177c20 */ /* 0x000fe20008400000 */
[----:B------:R-:W-:Y:S02]  /*83d0*/  ISETP.NE.AND P2, PT, R2, 0x1, PT ;  /* 0x000000010200780c */ /* 0x000fe40003f45270 */
[----:B--2---:R-:W-:Y:S02]  /*83e0*/  IADD3 R6, -R14, RZ, RZ ;  /* 0x000000ff0e067210 */ /* 0x004fe40007ffe1ff */
[-CC-:B------:R-:W-:Y:S01]  /*83f0*/  SHF.R.U64 R14, R7, R20.reuse, R21.reuse ;  /* 0x00000014070e7219 */ /* 0x180fe20000001215 */
[----:B------:R-:W2:Y:S01]  /*8400*/  F2I.U32.TRUNC.NTZ R23, R23 ;  /* 0x0000001700177305 */ /* 0x000ea2000020f000 */
[----:B-1--4-:R-:W1:Y:S01]  /*8410*/  LDC.64 R4, c[0x0][0x8c8] ;  /* 0x00023200ff047b82 */ /* 0x012e620000000a00 */
[----:B------:R-:W-:Y:S01]  /*8420*/  SHF.R.U32.HI R20, RZ, R20, R21 ;  /* 0x00000014ff147219 */ /* 0x000fe20000011615 */
[----:B------:R-:W-:Y:S01]  /*8430*/  IMAD R15, R22, R6, R15 ;  /* 0x00000006160f7224 */ /* 0x000fe200078e020f */
[----:B------:R-:W-:-:S05]  /*8440*/  IADD3 R21, P0, RZ, -R14, RZ ;  /* 0x8000000eff157210 */ /* 0x000fca0007f1e0ff */
[----:B------:R-:W-:Y:S01]  /*8450*/  IMAD.X R7, RZ, RZ, ~R20, P0 ;  /* 0x000000ffff077224 */ /* 0x000fe200000e0e14 */
[----:B------:R-:W4:Y:S01]  /*8460*/  LDC R24, c[0x0][0x8c0] ;  /* 0x00023000ff187b82 */ /* 0x000f220000000800 */
[----:B--2---:R-:W-:-:S07]  /*8470*/  IMAD.MOV R12, RZ, RZ, -R23 ;  /* 0x000000ffff0c7224 */ /* 0x004fce00078e0a17 */
[----:B------:R-:W2:Y:S01]  /*8480*/  LDC R27, c[0x0][0x900] ;  /* 0x00024000ff1b7b82 */ /* 0x000ea20000000800 */
[----:B---3--:R-:W-:Y:S02]  /*8490*/  @P2 IMAD R15, R13, R12, R18 ;  /* 0x0000000c0d0f2224 */ /* 0x008fe400078e0212 */
[----:B-1----:R-:W-:-:S05]  /*84a0*/  IMAD R6, R7, R4, RZ ;  /* 0x0000000407067224 */ /* 0x002fca00078e02ff */
[----:B------:R-:W1:Y:S01]  /*84b0*/  LDC.64 R12, c[0x0][0x8e8] ;  /* 0x00023a00ff0c7b82 */ /* 0x000e620000000a00 */
[C---:B------:R-:W-:Y:S02]  /*84c0*/  IMAD R7, R21.reuse, R5, R6 ;  /* 0x0000000515077224 */ /* 0x040fe400078e0206 */
[----:B------:R-:W-:-:S05]  /*84d0*/  IMAD.WIDE.U32 R4, R21, R4, R16 ;  /* 0x0000000415047225 */ /* 0x000fca00078e0010 */
[----:B------:R-:W3:Y:S01]  /*84e0*/  LDC R6, c[0x0][0x8b0] ;  /* 0x00022c00ff067b82 */ /* 0x000ee20000000800 */
[----:B------:R-:W-:-:S05]  /*84f0*/  IMAD.IADD R5, R5, 0x1, R7 ;  /* 0x0000000105057824 */ /* 0x000fca00078e0207 */
[-CC-:B----4-:R-:W-:Y:S02]  /*8500*/  SHF.R.U64 R22, R4, R24.reuse, R5.reuse ;  /* 0x0000001804167219 */ /* 0x190fe40000001205 */
[----:B------:R-:W4:Y:S01]  /*8510*/  LDC R25, c[0x0][0x8f0] ;  /* 0x00023c00ff197b82 */ /* 0x000f220000000800 */
[----:B------:R-:W-:-:S07]  /*8520*/  SHF.R.U32.HI R5, RZ, R24, R5 ;  /* 0x00000018ff057219 */ /* 0x000fce0000011605 */
[----:B------:R-:W4:Y:S01]  /*8530*/  LDC R21, c[0x0][0x8e0] ;  /* 0x00023800ff157b82 */ /* 0x000f220000000800 */
[----:B-1----:R-:W-:-:S04]  /*8540*/  ISETP.NE.U32.AND P0, PT, R12, RZ, PT ;  /* 0x000000ff0c00720c */ /* 0x002fc80003f05070 */
[----:B------:R-:W-:-:S03]  /*8550*/  ISETP.NE.AND.EX P0, PT, R13, RZ, PT, P0 ;  /* 0x000000ff0d00720c */ /* 0x000fc60003f05300 */
[----:B------:R-:W1:Y:S01]  /*8560*/  LDC R20, c[0x0][0x8b8] ;  /* 0x00022e00ff147b82 */ /* 0x000e620000000800 */
[-CC-:B---3--:R-:W-:Y:S02]  /*8570*/  SHF.R.U64 R23, R22, R6.reuse, R5.reuse ;  /* 0x0000000616177219 */ /* 0x188fe40000001205 */
[----:B------:R-:W-:-:S04]  /*8580*/  SHF.R.U32.HI R4, RZ, R6, R5 ;  /* 0x00000006ff047219 */ /* 0x000fc80000011605 */
[-CC-:B--2---:R-:W-:Y:S01]  /*8590*/  SHF.R.U64 R24, R23, R27.reuse, R4.reuse ;  /* 0x0000001b17187219 */ /* 0x184fe20000001204 */
[----:B------:R-:W2:Y:S01]  /*85a0*/  LDC R18, c[0x0][0x8a8] ;  /* 0x00022a00ff127b82 */ /* 0x000ea20000000800 */
[----:B------:R-:W-:-:S03]  /*85b0*/  SHF.R.U32.HI R27, RZ, R27, R4 ;  /* 0x0000001bff1b7219 */ /* 0x000fc60000011604 */
[----:B------:R-:W-:Y:S02]  /*85c0*/  IMAD.MOV.U32 R4, RZ, RZ, R24 ;  /* 0x000000ffff047224 */ /* 0x000fe400078e0018 */
[----:B------:R-:W-:Y:S01]  /*85d0*/  IMAD.MOV.U32 R5, RZ, RZ, R27 ;  /* 0x000000ffff057224 */ /* 0x000fe200078e001b */
[----:B------:R-:W-:Y:S06]  /*85e0*/  @!P0 BRA `(.L_x_204) ;  /* 0x0000000000288947 */ /* 0x000fec0003800000 */
[----:B------:R-:W3:Y:S02]  /*85f0*/  LDC R5, c[0x0][0x8f4] ;  /* 0x00023d00ff057b82 */ /* 0x000ee40000000800 */
[----:B---3--:R-:W-:-:S05]  /*8600*/  IADD3 R5, P0, R24, R5, RZ ;  /* 0x0000000518057210 */ /* 0x008fca0007f1e0ff */
[----:B------:R-:W-:-:S04]  /*8610*/  IMAD.X R27, RZ, RZ, R27, P0 ;  /* 0x000000ffff1b7224 */ /* 0x000fc800000e061b */
[----:B------:R-:W-:-:S04]  /*8620*/  IMAD.WIDE.U32 R6, R27, R12, RZ ;  /* 0x0000000c1b067225 */ /* 0x000fc800078e00ff */
[----:B------:R-:W-:-:S04]  /*8630*/  IMAD.WIDE.U32 R6, P0, R5, R13, R6 ;  /* 0x0000000d05067225 */ /* 0x000fc80007800006 */
[----:B------:R-:W-:-:S04]  /*8640*/  IMAD.WIDE.U32 R4, R5, R12, RZ ;  /* 0x0000000c05047225 */ /* 0x000fc800078e00ff */
[----:B------:R-:W-:Y:S01]  /*8650*/  IMAD.MOV.U32 R4, RZ, RZ, R7 ;  /* 0x000000ffff047224 */ /* 0x000fe200078e0007 */
[----:B------:R-:W-:Y:S02]  /*8660*/  IADD3 RZ, P1, R5, R6, RZ ;  /* 0x0000000605ff7210 */ /* 0x000fe40007f3e0ff */
[----:B------:R-:W-:-:S03]  /*8670*/  IADD3.X R5, RZ, RZ, RZ, P0, !PT ;  /* 0x000000ffff057210 */ /* 0x000fc600007fe4ff */
[----:B------:R-:W-:-:S08]  /*8680*/  IMAD.WIDE.U32.X R4, R27, R13, R4, P1 ;  /* 0x0000000d1b047225 */ /* 0x000fd000008e0404 */
.L_x_204:
[----:B----4-:R-:W-:Y:S01]  /*8690*/  SHF.R.U64 R25, R4, R25, R5 ;  /* 0x0000001904197219 */ /* 0x010fe20000001205 */
[----:B------:R-:W-:Y:S01]  /*86a0*/  IMAD.MOV.U32 R6, RZ, RZ, R14 ;  /* 0x000000ffff067224 */ /* 0x000fe200078e000e */
[----:B------:R-:W-:Y:S02]  /*86b0*/  LOP3.LUT R23, R23, R8, RZ, 0xc0, !PT ;  /* 0x0000000817177212 */ /* 0x000fe400078ec0ff */
[----:B------:R-:W-:Y:S01]  /*86c0*/  LOP3.LUT R22, R22, R3, RZ, 0xc0, !PT ;  /* 0x0000000316167212 */ /* 0x000fe200078ec0ff */
[----:B------:R-:W-:Y:S02]  /*86d0*/  IMAD.MOV R4, RZ, RZ, -R25 ;  /* 0x000000ffff047224 */ /* 0x000fe400078e0a19 */
[----:B------:R-:W-:Y:S02]  /*86e0*/  IMAD R23, R0, R25, R23 ;  /* 0x0000001900177224 */ /* 0x000fe400078e0217 */
[----:B------:R-:W-:Y:S02]  /*86f0*/  IMAD R21, R4, R21, R24 ;  /* 0x0000001504157224 */ /* 0x000fe400078e0218 */
[----:B-1----:R-:W-:-:S02]  /*8700*/  IMAD R15, R23, R20, R15 ;  /* 0x00000014170f7224 */ /* 0x002fc400078e020f */
[----:B--2---:R-:W-:Y:S02]  /*8710*/  IMAD R18, R21, R18, R22 ;  /* 0x0000001215127224 */ /* 0x004fe400078e0216 */
[----:B------:R-:W-:-:S03]  /*8720*/  IMAD.MOV.U32 R4, RZ, RZ, 0x1 ;  /* 0x00000001ff047424 */ /* 0x000fc600078e00ff */
[----:B------:R-:W-:Y:S02]  /*8730*/  SEL R7, R18, R15, !P2 ;  /* 0x0000000f12077207 */ /* 0x000fe40005000000 */
[----:B------:R-:W-:-:S07]  /*8740*/  SEL R13, R15, R18, !P2 ;  /* 0x000000120f0d7207 */ /* 0x000fce0005000000 */
.L_x_202:
[----:B------:R-:W-:-:S13]  /*8750*/  LOP3.LUT P0, RZ, R4, 0xff, RZ, 0xc0, !PT ;  /* 0x000000ff04ff7812 */ /* 0x000fda000780c0ff */
[----:B------:R-:W-:Y:S05]  /*8760*/  @P0 BRA `(.L_x_205) ;  /* 0xffffffe800e40947 */ /* 0x000fea000383ffff */
.L_x_149:
[----:B------:R-:W-:-:S13]  /*8770*/  ELECT P0, URZ, PT ;  /* 0x00000000003f782f */ /* 0x000fda0003800000 */
[----:B------:R-:W-:Y:S05]  /*8780*/  @!P0 BRA `(.L_x_10) ;  /* 0x0000001000548947 */ /* 0x000fea0003800000 */
[----:B------:R-:W-:-:S04]  /*8790*/  LOP3.LUT R19, R19, 0x2, RZ, 0xfc, !PT ;  /* 0x0000000213137812 */ /* 0x000fc800078efcff */
[----:B------:R-:W-:-:S13]  /*87a0*/  ISETP.NE.AND P1, PT, R19, 0x3, PT ;  /* 0x000000031300780c */ /* 0x000fda0003f25270 */
[----:B------:R-:W-:Y:S05]  /*87b0*/  @!P1 BRA `(.L_x_206) ;  /* 0x0000000000049947 */ /* 0x000fea0003800000 */
[----:B------:R-:W-:Y:S01]  /*87c0*/  BPT.TRAP 0x1 ;  /* 0x000000040000795c */ /* 0x000fe20000300000 */
.L_x_206:
[----:B-1----:R-:W-:Y:S01]  /*87d0*/  IMAD.U32 R3, RZ, RZ, UR37 ;  /* 0x00000025ff037e24 */ /* 0x002fe2000f8e00ff */
[----:B------:R-:W-:Y:S01]  /*87e0*/  MOV R0, 0x400 ;  /* 0x0000040000007802 */ /* 0x000fe20000000f00 */
[----:B------:R-:W-:-:S03]  /*87f0*/  IMAD.MOV.U32 R2, RZ, RZ, 0x1 ;  /* 0x00000001ff027424 */ /* 0x000fc600078e00ff */
[----:B------:R-:W-:Y:S02]  /*8800*/  LEA R0, R3, R0, 0x18 ;  /* 0x0000000003007211 */ /* 0x000fe400078ec0ff */
[----:B------:R-:W-:-:S04]  /*8810*/  SHF.L.U32 R3, R2, 0x1f, RZ ;  /* 0x0000001f02037819 */ /* 0x000fc800000006ff */
[----:B------:R-:W1:Y:S02]  /*8820*/  SYNCS.PHASECHK.TRANS64.TRYWAIT P0, [R0+URZ+0x60], R3 ;  /* 0x00006003000075a7 */ /* 0x000e64000800017f */
[----:B-1----:R-:W-:Y:S05]  /*8830*/  @!P0 BRA `(.L_x_207) ;  /* 0x0000001400d88947 */ /* 0x002fea0003800000 */
.L_x_249:
[----:B------:R-:W-:Y:S05]  /*8840*/  @!P1 BRA `(.L_x_208) ;  /* 0x0000000000049947 */ /* 0x000fea0003800000 */
[----:B------:R-:W-:Y:S01]  /*8850*/  BPT.TRAP 0x1 ;  /* 0x000000040000795c */ /* 0x000fe20000300000 */
.L_x_208:
[----:B------:R-:W1:Y:S02]  /*8860*/  SYNCS.PHASECHK.TRANS64.TRYWAIT P0, [R0+URZ+0x68], R3 ;  /* 0x00006803000075a7 */ /* 0x000e64000800017f */
[----:B-1----:R-:W-:Y:S05]  /*8870*/  @!P0 BRA `(.L_x_209) ;  /* 0x0000001400dc8947 */ /* 0x002fea0003800000 */
.L_x_250:
[----:B------:R-:W-:Y:S05]  /*8880*/  @!P1 BRA `(.L_x_210) ;  /* 0x0000000000049947 */ /* 0x000fea0003800000 */
[----:B------:R-:W-:Y:S01]  /*8890*/  BPT.TRAP 0x1 ;  /* 0x000000040000795c */ /* 0x000fe20000300000 */
.L_x_210:
[----:B------:R-:W1:Y:S02]  /*88a0*/  SYNCS.PHASECHK.TRANS64.TRYWAIT P0, [R0+URZ+0x70], R3 ;  /* 0x00007003000075a7 */ /* 0x000e64000800017f */
[----:B-1----:R-:W-:Y:S05]  /*88b0*/  @!P0 BRA `(.L_x_211) ;  /* 0x0000001400e08947 */ /* 0x002fea0003800000 */
.L_x_251:
[----:B------:R-:W-:Y:S05]  /*88c0*/  @!P1 BRA `(.L_x_212) ;  /* 0x0000000000049947 */ /* 0x000fea0003800000 */
[----:B------:R-:W-:Y:S01]  /*88d0*/  BPT.TRAP 0x1 ;  /* 0x000000040000795c */ /* 0x000fe20000300000 */
.L_x_212:
[----:B------:R-:W-:-:S04]  /*88e0*/  MOV R3, 0x1 ;  /* 0x0000000100037802 */ /* 0x000fc80000000f00 */
[----:B------:R-:W-:-:S07]  /*88f0*/  SHF.L.U32 R3, R3, 0x1f, RZ ;  /* 0x0000001f03037819 */ /* 0x000fce00000006ff */
.L_x_213:
[----:B------:R1:W1:Y:S02]  /*8900*/  SYNCS.PHASECHK.TRANS64.TRYWAIT P0, [R0+URZ+0x78], R3 ;  /* 0x00007803000075a7 */ /* 0x000264000800017f */
[----:B-1----:R-:W-:Y:S05]  /*8910*/  @!P0 NANOSLEEP.SYNCS 0x989680 ;  /* 0x009896800000895d */ /* 0x002fea0003900000 */
[----:B------:R-:W1:Y:S02]  /*8920*/  @!P0 SYNCS.PHASECHK.TRANS64 P0, [R0+URZ+0x78], R3 ;  /* 0x00007803000085a7 */ /* 0x000e64000800007f */
[----:B-1----:R-:W-:Y:S05]  /*8930*/  @P0 BRA `(.L_x_10) ;  /* 0x0000000c00e80947 */ /* 0x002fea0003800000 */
[----:B------:R-:W-:Y:S05]  /*8940*/  BRA `(.L_x_213) ;  /* 0xfffffffc00ec7947 */ /* 0x000fea000383ffff */
.L_x_144:
[----:B------:R-:W-:Y:S01]  /*8950*/  LOP3.LUT P0, RZ, R10, 0xff, RZ, 0xc0, !PT ;  /* 0x000000ff0aff7812 */ /* 0x000fe2000780c0ff */
[----:B------:R-:W-:Y:S02]  /*8960*/  IMAD.MOV.U32 R3, RZ, RZ, 0x1 ;  /* 0x00000001ff037424 */ /* 0x000fe400078e00ff */
[----:B------:R-:W-:-:S10]  /*8970*/  IMAD.MOV.U32 R0, RZ, RZ, RZ ;  /* 0x000000ffff007224 */ /* 0x000fd400078e00ff */
[----:B------:R-:W-:Y:S05]  /*8980*/  @!P0 BRA `(.L_x_214) ;  /* 0x0000000c00208947 */ /* 0x000fea0003800000 */
[----:B------:R-:W1:Y:S01]  /*8990*/  LDC R0, c[0x0][0x28c] ;  /* 0x0000a300ff007b82 */ /* 0x000e620000000800 */
[C---:B------:R-:W-:Y:S01]  /*89a0*/  LOP3.LUT P2, RZ, R18.reuse, 0x7f, RZ, 0xc0, !PT ;  /* 0x0000007f12ff7812 */ /* 0x040fe2000784c0ff */
[----:B------:R-:W-:Y:S01]  /*89b0*/  ULDC UR5, c[0x0][0x900] ;  /* 0x0002400000057ab9 */ /* 0x000fe20000000800 */
[----:B------:R-:W-:Y:S01]  /*89c0*/  LOP3.LUT P0, RZ, R18, 0x1f, RZ, 0xc0, !PT ;  /* 0x0000001f12ff7812 */ /* 0x000fe2000780c0ff */
[----:B------:R-:W-:Y:S01]  /*89d0*/  UMOV UR6, 0xffffffff ;  /* 0xffffffff00067882 */ /* 0x000fe20000000000 */
[----:B------:R-:W-:Y:S01]  /*89e0*/  BSSY B0, `(.L_x_214) ;  /* 0x00000c2000007945 */ /* 0x000fe20003800000 */
[----:B------:R-:W-:Y:S01]  /*89f0*/  USHF.L.U32 UR6, UR6, UR5, URZ ;  /* 0x0000000506067299 */ /* 0x000fe2000800063f */
[----:B------:R-:W-:Y:S01]  /*8a00*/  IMAD.MOV.U32 R10, RZ, RZ, 0x1 ;  /* 0x00000001ff0a7424 */ /* 0x000fe200078e00ff */
[----:B------:R-:W-:Y:S01]  /*8a10*/  LOP3.LUT R18, R22, 0x2, RZ, 0xfc, !PT ;  /* 0x0000000216127812 */ /* 0x000fe200078efcff */
[----:B------:R-:W-:Y:S01]  /*8a20*/  ULDC UR4, c[0x0][0x8a8] ;  /* 0x00022a0000047ab9 */ /* 0x000fe20000000800 */
[----:B------:R-:W-:Y:S01]  /*8a30*/  PLOP3.LUT P0, PT, P0, P2, PT, 0x8a, 0x0 ;  /* 0x000000000000781c */ /* 0x000fe20000705172 */
[----:B------:R-:W-:Y:S01]  /*8a40*/  UMOV UR7, 0x1 ;  /* 0x0000000100077882 */ /* 0x000fe20000000000 */
[----:B------:R-:W-:-:S02]  /*8a50*/  UIADD3 UR15, UR4, -0x1, URZ ;  /* 0xffffffff040f7890 */ /* 0x000fc4000fffe03f */
[----:B------:R-:W-:Y:S02]  /*8a60*/  USHF.L.U32 UR17, UR7, UR5, URZ ;  /* 0x0000000507117299 */ /* 0x000fe4000800063f */
[----:B------:R-:W-:Y:S01]  /*8a70*/  ULOP3.LUT UR16, URZ, UR6, URZ, 0x33, !UPT ;  /* 0x000000063f107292 */ /* 0x000fe2000f8e333f */
[----:B------:R-:W-:Y:S01]  /*8a80*/  ULDC.64 UR20, c[0x0][0x198] ;  /* 0x0000660000147ab9 */ /* 0x000fe20000000a00 */
[----:B-1----:R-:W-:-:S05]  /*8a90*/  VIADD R0, R0, 0x3f ;  /* 0x0000003f00007836 */ /* 0x002fca0000000000 */
[----:B------:R-:W-:-:S04]  /*8aa0*/  SHF.R.S32.HI R3, RZ, 0x1f, R0 ;  /* 0x0000001fff037819 */ /* 0x000fc80000011400 */
[----:B------:R-:W-:Y:S01]  /*8ab0*/  LEA.HI R3, R3, R0, RZ, 0x6 ;  /* 0x0000000003037211 */ /* 0x000fe200078f30ff */
[----:B------:R-:W-:-:S03]  /*8ac0*/  IMAD.MOV.U32 R0, RZ, RZ, RZ ;  /* 0x000000ffff007224 */ /* 0x000fc600078e00ff */
[----:B------:R-:W-:Y:S01]  /*8ad0*/  SHF.R.S32.HI R11, RZ, 0x6, R3 ;  /* 0x00000006ff0b7819 */ /* 0x000fe20000011403 */
[----:B------:R-:W-:-:S03]  /*8ae0*/  IMAD.MOV.U32 R3, RZ, RZ, 0x1 ;  /* 0x00000001ff037424 */ /* 0x000fc600078e00ff */
[----:B------:R-:W-:-:S07]  /*8af0*/  IADD3 R12, R11, 0x1, RZ ;  /* 0x000000010b0c7810 */ /* 0x000fce0007ffe0ff */
.L_x_226:
[----:B------:R-:W-:-:S03]  /*8b00*/  UMOV UR4, 0xffffffff ;  /* 0xffffffff00047882 */ /* 0x000fc60000000000 */
[----:B------:R-:W-:Y:S05]  /*8b10*/  BRA.DIV UR4, `(.L_x_215) ;  /* 0x00000016045c7947 */ /* 0x000fea000b800000 */
[----:B------:R-:W-:-:S13]  /*8b20*/  ELECT P6, URZ, PT ;  /* 0x00000000003f782f */ /* 0x000fda00038c0000 */
.L_x_254:
[----:B------:R-:W1:Y:S01]  /*8b30*/  LDC R4, c[0x0][0x28c] ;  /* 0x0000a300ff047b82 */ /* 0x000e620000000800 */
[----:B------:R-:W-:Y:S01]  /*8b40*/  BSSY B1, `(.L_x_216) ;  /* 0x0000037000017945 */ /* 0x000fe20003800000 */
[----:B-1----:R-:W-:-:S13]  /*8b50*/  ISETP.LT.OR P6, PT, R4, 0x1, !P6 ;  /* 0x000000010400780c */ /* 0x002fda00077c1670 */
[----:B------:R-:W-:Y:S05]  /*8b60*/  @P6 BRA `(.L_x_217) ;  /* 0x0000000000d06947 */ /* 0x000fea0003800000 */
[----:B------:R-:W-:Y:S02]  /*8b70*/  IMAD.SHL.U32 R14, R7, 0x100, RZ ;  /* 0x00000100070e7824 */ /* 0x000fe400078e00ff */
[----:B------:R-:W-:Y:S02]  /*8b80*/  IMAD.SHL.U32 R13, R13, 0x80, RZ ;  /* 0x000000800d0d7824 */ /* 0x000fe400078e00ff */
[----:B------:R-:W-:Y:S02]  /*8b90*/  IMAD.MOV.U32 R19, RZ, RZ, RZ ;  /* 0x000000ffff137224 */ /* 0x000fe400078e00ff */
[----:B------:R-:W-:Y:S02]  /*8ba0*/  IMAD.MOV.U32 R4, RZ, RZ, R12 ;  /* 0x000000ffff047224 */ /* 0x000fe400078e000c */
[----:B------:R-:W-:Y:S02]  /*8bb0*/  IMAD.MOV.U32 R5, RZ, RZ, R3 ;  /* 0x000000ffff057224 */ /* 0x000fe400078e0003 */
[----:B------:R-:W-:-:S07]  /*8bc0*/  IMAD.MOV.U32 R7, RZ, RZ, R0 ;  /* 0x000000ffff077224 */ /* 0x000fce00078e0000 */
.L_x_221:
[----:B------:R-:W1:Y:S01]  /*8bd0*/  S2R R9, SR_CgaCtaId ;  /* 0x0000000000097919 */ /* 0x000e620000008800 */
[----:B------:R-:W-:-:S04]  /*8be0*/  MOV R8, 0x400 ;  /* 0x0000040000087802 */ /* 0x000fc80000000f00 */
[----:B-1----:R-:W-:Y:S02]  /*8bf0*/  LEA R20, R9, R8, 0x18 ;  /* 0x0000000809147211 */ /* 0x002fe400078ec0ff */
[----:B------:R-:W-:Y:S01]  /*8c00*/  SHF.L.U32 R8, R5, 0x1f, RZ ;  /* 0x0000001f05087819 */ /* 0x000fe200000006ff */
[----:B------:R-:W1:Y:S01]  /*8c10*/  @!P2 LDC R9, c[0x0][0x500] ;  /* 0x00014000ff09ab82 */ /* 0x000e620000000800 */
[----:B------:R-:W-:-:S04]  /*8c20*/  LEA R15, R7, R20, 0x3 ;  /* 0x00000014070f7211 */ /* 0x000fc800078e18ff */
[----:B------:R-:W2:Y:S02]  /*8c30*/  SYNCS.PHASECHK.TRANS64.TRYWAIT P1, [R15+URZ+0x20], R8 ;  /* 0x000020080f0075a7 */ /* 0x000ea4000802017f */
[----:B--2---:R-:W-:Y:S05]  /*8c40*/  @!P1 BRA `(.L_x_218) ;  /* 0x0000001400309947 */ /* 0x004fea0003800000 */
.L_x_255:
[----:B--2---:R-:W-:Y:S01]  /*8c50*/  PRMT R8, R18, 0x9910, RZ ;  /* 0x0000991012087816 */ /* 0x004fe200000000ff */
[----:B-1----:R1:W-:Y:S03]  /*8c60*/  @!P2 SYNCS.ARRIVE.TRANS64 RZ, [R15+URZ], R9 ;  /* 0x000000090fffa9a7 */ /* 0x0023e6000800003f */
[----:B------:R-:W-:-:S13]  /*8c70*/  ISETP.NE.AND P1, PT, R8, 0x2, PT ;  /* 0x000000020800780c */ /* 0x000fda0003f25270 */
[----:B-1----:R-:W-:Y:S05]  /*8c80*/  @P1 BRA `(.L_x_219) ;  /* 0x0000000000041947 */ /* 0x002fea0003800000 */
[----:B------:R-:W-:Y:S01]  /*8c90*/  BPT.TRAP 0x1 ;  /* 0x000000040000795c */ /* 0x000fe20000300000 */
.L_x_219:
[----:B------:R-:W-:Y:S05]  /*8ca0*/  @P0 BRA `(.L_x_220) ;  /* 0x0000000000040947 */ /* 0x000fea0003800000 */
[----:B------:R-:W-:Y:S01]  /*8cb0*/  BPT.TRAP 0x1 ;  /* 0x000000040000795c */ /* 0x000fe20000300000 */
.L_x_220:
[--C-:B------:R-:W-:Y:S01]  /*8cc0*/  IMAD R8, R7, 0x4000, R20.reuse ;  /* 0x0000400007087824 */ /* 0x100fe200078e0214 */
[----:B------:R-:W-:Y:S01]  /*8cd0*/  R2UR UR9, R15 ;  /* 0x000000000f0972ca */ /* 0x000fe200000e0000 */
[C---:B------:R-:W-:Y:S01]  /*8ce0*/  IMAD R20, R7.reuse, 0x8000, R20 ;  /* 0x0000800007147824 */ /* 0x040fe200078e0214 */
[----:B------:R-:W-:Y:S01]  /*8cf0*/  UIADD3 UR4, UP0, UR20, 0xf0, URZ ;  /* 0x000000f014047890 */ /* 0x000fe2000ff1e03f */
[----:B------:R-:W-:Y:S01]  /*8d00*/  VIADD R4, R4, 0xffffffff ;  /* 0xffffffff04047836 */ /* 0x000fe20000000000 */
[----:B------:R-:W-:Y:S01]  /*8d10*/  R2UR UR5, R8 ;  /* 0x00000000080572ca */ /* 0x000fe200000e0000 */
[----:B------:R-:W-:Y:S01]  /*8d20*/  UIADD3 UR22, UP1, UR20, 0x1f0, URZ ;  /* 0x000001f014167890 */ /* 0x000fe2000ff3e03f */
[----:B------:R-:W-:Y:S01]  /*8d30*/  R2UR UR8, R20 ;  /* 0x00000000140872ca */ /* 0x000fe200000e0000 */
[----:B------:R-:W-:Y:S01]  /*8d40*/  VIADD R7, R7, 0x1 ;  /* 0x0000000107077836 */ /* 0x000fe20000000000 */
[----:B------:R-:W-:Y:S01]  /*8d50*/  R2UR UR11, R13 ;  /* 0x000000000d0b72ca */ /* 0x000fe200000e0000 */
[----:B------:R-:W-:Y:S01]  /*8d60*/  UIADD3.X UR23, URZ, UR21, URZ, UP1, !UPT ;  /* 0x000000153f177290 */ /* 0x000fe20008ffe43f */
[C---:B------:R-:W-:Y:S01]  /*8d70*/  R2UR UR10, R19.reuse ;  /* 0x00000000130a72ca */ /* 0x040fe200000e0000 */
[----:B------:R-:W-:Y:S01]  /*8d80*/  UMOV UR6, 0x0 ;  /* 0x0000000000067882 */ /* 0x000fe20000000000 */
[----:B------:R-:W-:Y:S01]  /*8d90*/  R2UR UR12, R6 ;  /* 0x00000000060c72ca */ /* 0x000fe200000e0000 */
[----:B------:R-:W-:Y:S01]  /*8da0*/  UMOV UR7, 0x10000000 ;  /* 0x1000000000077882 */ /* 0x000fe20000000000 */
[----:B------:R-:W-:Y:S01]  /*8db0*/  R2UR UR18, R14 ;  /* 0x000000000e1272ca */ /* 0x000fe200000e0000 */
[----:B------:R-:W-:Y:S01]  /*8dc0*/  VIADD R19, R19, 0x40 ;  /* 0x0000004013137836 */ /* 0x000fe20000000000 */
[----:B------:R-:W-:Y:S01]  /*8dd0*/  ISETP.GT.AND P3, PT, R4, 0x1, PT ;  /* 0x000000010400780c */ /* 0x000fe20003f64270 */
[----:B------:R-:W-:Y:S01]  /*8de0*/  UIADD3 UR13, UR5, 0x8400, URZ ;  /* 0x00008400050d7890 */ /* 0x000fe2000fffe03f */
[----:B------:R-:W-:Y:S01]  /*8df0*/  ISETP.NE.AND P1, PT, R7, 0x4, PT ;  /* 0x000000040700780c */ /* 0x000fe20003f25270 */
[----:B------:R-:W-:-:S02]  /*8e00*/  UIADD3.X UR5, URZ, UR21, URZ, UP0, !UPT ;  /* 0x000000153f057290 */ /* 0x000fc400087fe43f */
[----:B------:R-:W-:Y:S01]  /*8e10*/  UIADD3 UR14, UR8, 0x18400, URZ ;  /* 0x00018400080e7890 */ /* 0x000fe2000fffe03f */
[----:B------:R-:W-:Y:S02]  /*8e20*/  SEL R8, RZ, 0x1, P1 ;  /* 0x00000001ff087807 */ /* 0x000fe40000800000 */
[----:B------:R-:W-:Y:S01]  /*8e30*/  UMOV UR8, UR13 ;  /* 0x0000000d00087c82 */ /* 0x000fe20008000000 */
[----:B------:R-:W-:Y:S02]  /*8e40*/  SEL R7, R7, RZ, P1 ;  /* 0x000000ff07077207 */ /* 0x000fe40000800000 */
[----:B------:R-:W-:Y:S01]  /*8e50*/  LOP3.LUT R5, R5, R8, RZ, 0x3c, !PT ;  /* 0x0000000805057212 */ /* 0x000fe200078e3cff */
[----:B------:R1:W-:Y:S02]  /*8e60*/  UTMALDG.3D [UR8], [UR4], desc[UR6] ;  /* 0x00000608040075b4 */ /* 0x0003e40008011000 */
[----:B-1----:R-:W-:Y:S01]  /*8e70*/  UMOV UR8, UR14 ;  /* 0x0000000e00087c82 */ /* 0x002fe20008000000 */
[----:B------:R-:W-:-:S02]  /*8e80*/  UMOV UR11, UR18 ;  /* 0x00000012000b7c82 */ /* 0x000fc40008000000 */
[----:B------:R1:W-:Y:S02]  /*8e90*/  UTMALDG.3D [UR8], [UR22], desc[UR6] ;  /* 0x00000608160075b4 */ /* 0x0003e40008011000 */
[----:B-1----:R-:W-:Y:S05]  /*8ea0*/  @P3 BRA `(.L_x_221) ;  /* 0xfffffffc00483947 */ /* 0x002fea000383ffff */
.L_x_217:
[----:B------:R-:W-:Y:S05]  /*8eb0*/  BSYNC B1 ;  /* 0x0000000000017941 */ /* 0x000fea0003800000 */
.L_x_216:
[----:B------:R-:W-:Y:S01]  /*8ec0*/  LOP3.LUT P3, RZ, R10, 0xff, RZ, 0xc0, !PT ;  /* 0x000000ff0aff7812 */ /* 0x000fe2000786c0ff */
[----:B------:R-:W-:Y:S01]  /*8ed0*/  IMAD.IADD R0, R11, 0x1, R0 ;  /* 0x000000010b007824 */ /* 0x000fe200078e0200 */
[----:B------:R-:W-:Y:S01]  /*8ee0*/  IADD3 R16, P4, R16, UR46, RZ ;  /* 0x0000002e10107c10 */ /* 0x000fe2000ff9e0ff */
[----:B------:R-:W-:Y:S01]  /*8ef0*/  ULDC.64 UR4, c[0x0][0x8f8] ;  /* 0x00023e0000047ab9 */ /* 0x000fe20000000a00 */
[----:B------:R-:W-:Y:S01]  /*8f00*/  BSSY B1, `(.L_x_222) ;  /* 0x000006d000017945 */ /* 0x000fe20003800000 */
[----:B------:R-:W-:Y:S01]  /*8f10*/  MOV R13, 0xffffffff ;  /* 0xffffffff000d7802 */ /* 0x000fe20000000f00 */
[----:B------:R-:W-:Y:S01]  /*8f20*/  IMAD.MOV.U32 R7, RZ, RZ, -0x1 ;  /* 0xffffffffff077424 */ /* 0x000fe200078e00ff */
[----:B------:R-:W-:Y:S02]  /*8f30*/  SHF.R.U32.HI R4, RZ, 0x2, R0 ;  /* 0x00000002ff047819 */ /* 0x000fe40000011600 */
[----:B------:R-:W-:Y:S02]  /*8f40*/  ISETP.GT.U32.AND P1, PT, R0, 0x3, PT ;  /* 0x000000030000780c */ /* 0x000fe40003f24070 */
[----:B------:R-:W-:-:S02]  /*8f50*/  LOP3.LUT R4, R4, 0x1, RZ, 0xc0, !PT ;  /* 0x0000000104047812 */ /* 0x000fc400078ec0ff */
[----:B------:R-:W1:Y:S01]  /*8f60*/  @P3 S2R R6, SR_CgaCtaId ;  /* 0x0000000000063919 */ /* 0x000e620000008800 */
[----:B------:R-:W-:Y:S02]  /*8f70*/  @P3 MOV R5, 0x400 ;  /* 0x0000040000053802 */ /* 0x000fe40000000f00 */
[----:B------:R-:W-:Y:S02]  /*8f80*/  ISETP.LT.U32.AND P1, PT, R11, 0x4, P1 ;  /* 0x000000040b00780c */ /* 0x000fe40000f21070 */
[----:B------:R-:W-:Y:S02]  /*8f90*/  IADD3.X R17, R17, UR38, RZ, P4, !PT ;  /* 0x0000002611117c10 */ /* 0x000fe4000a7fe4ff */
[----:B------:R-:W-:Y:S02]  /*8fa0*/  ISETP.GE.U32.AND P4, PT, R16, UR4, PT ;  /* 0x0000000410007c0c */ /* 0x000fe4000bf86070 */
[----:B------:R-:W-:Y:S02]  /*8fb0*/  LOP3.LUT R0, R0, 0x3, RZ, 0xc0, !PT ;  /* 0x0000000300007812 */ /* 0x000fe400078ec0ff */
[----:B------:R-:W-:-:S02]  /*8fc0*/  PRMT R10, RZ, 0x7610, R10 ;  /* 0x00007610ff0a7816 */ /* 0x000fc4000000000a */
[----:B-1----:R-:W-:Y:S01]  /*8fd0*/  @P3 LEA R5, R6, R5, 0x18 ;  /* 0x0000000506053211 */ /* 0x002fe200078ec0ff */
[----:B------:R-:W-:-:S03]  /*8fe0*/  IMAD.MOV.U32 R6, RZ, RZ, -0x1 ;  /* 0xffffffffff067424 */ /* 0x000fc600078e00ff */
[----:B------:R1:W-:Y:S01]  /*8ff0*/  @P3 SYNCS.ARRIVE.TRANS64.A1T0 RZ, [R5+URZ+0x88], RZ ;  /* 0x000088ff05ff39a7 */ /* 0x0003e2000810003f */
[----:B------:R-:W-:Y:S02]  /*9000*/  ISETP.NE.U32.AND P3, PT, R4, 0x1, PT ;  /* 0x000000010400780c */ /* 0x000fe40003f65070 */
[----:B------:R-:W-:Y:S02]  /*9010*/  SEL R4, RZ, 0x1, !P1 ;  /* 0x00000001ff047807 */ /* 0x000fe40004800000 */
[----:B------:R-:W-:Y:S02]  /*9020*/  ISETP.GE.U32.AND.EX P1, PT, R17, UR5, PT, P4 ;  /* 0x0000000511007c0c */ /* 0x000fe4000bf26140 */
[----:B------:R-:W-:-:S04]  /*9030*/  ISETP.GT.U32.AND P3, PT, R11, 0x3, !P3 ;  /* 0x000000030b00780c */ /* 0x000fc80005f64070 */
[----:B-1----:R-:W-:-:S04]  /*9040*/  SEL R5, RZ, 0x1, !P3 ;  /* 0x00000001ff057807 */ /* 0x002fc80005800000 */
[--C-:B------:R-:W-:Y:S02]  /*9050*/  LOP3.LUT R3, R5, R3, R4.reuse, 0x96, !PT ;  /* 0x0000000305037212 */ /* 0x100fe400078e9604 */
[----:B------:R-:W-:Y:S01]  /*9060*/  PRMT R4, RZ, 0x7610, R4 ;  /* 0x00007610ff047816 */ /* 0x000fe20000000004 */
[----:B------:R-:W-:Y:S06]  /*9070*/  @P1 BRA `(.L_x_223) ;  /* 0x0000000400541947 */ /* 0x000fec0003800000 */
[----:B------:R-:W-:Y:S01]  /*9080*/  ULDC.64 UR4, c[0x0][0x8d0] ;  /* 0x0002340000047ab9 */ /* 0x000fe20000000a00 */
[----:B------:R-:W1:Y:S01]  /*9090*/  S2R R14, SR_CTAID.X ;  /* 0x00000000000e7919 */ /* 0x000e620000002500 */
[----:B------:R-:W-:Y:S01]  /*90a0*/  ISETP.NE.U32.AND P1, PT, RZ, UR4, PT ;  /* 0x00000004ff007c0c */ /* 0x000fe2000bf25070 */
[----:B------:R-:W-:Y:S01]  /*90b0*/  ULDC UR7, c[0x0][0x8d8] ;  /* 0x0002360000077ab9 */ /* 0x000fe20000000800 */
[----:B------:R-:W-:Y:S01]  /*90c0*/  IMAD.MOV.U32 R4, RZ, RZ, R16 ;  /* 0x000000ffff047224 */ /* 0x000fe200078e0010 */
[----:B------:R-:W2:Y:S01]  /*90d0*/  S2R R13, SR_CTAID.Y ;  /* 0x00000000000d7919 */ /* 0x000ea20000002600 */
[----:B------:R-:W-:Y:S01]  /*90e0*/  ISETP.NE.AND.EX P1, PT, RZ, UR5, PT, P1 ;  /* 0x00000005ff007c0c */ /* 0x000fe2000bf25310 */
[----:B------:R-:W-:-:S12]  /*90f0*/  IMAD.MOV.U32 R5, RZ, RZ, R17 ;  /* 0x000000ffff057224 */ /* 0x000fd800078e0011 */
[----:B------:R-:W-:Y:S05]  /*9100*/  @!P1 BRA `(.L_x_224) ;  /* 0x0000000000289947 */ /* 0x000fea0003800000 */
[----:B------:R-:W-:Y:S02]  /*9110*/  ULDC UR6, c[0x0][0x8dc] ;  /* 0x0002370000067ab9 */ /* 0x000fe40000000800 */
[----:B------:R-:W-:-:S05]  /*9120*/  IADD3 R9, P1, R16, UR6, RZ ;  /* 0x0000000610097c10 */ /* 0x000fca000ff3e0ff */
[----:B------:R-:W-:-:S04]  /*9130*/  IMAD.X R15, RZ, RZ, R17, P1 ;  /* 0x000000ffff0f7224 */ /* 0x000fc800008e0611 */
[----:B------:R-:W-:-:S04]  /*9140*/  IMAD.WIDE.U32 R6, R15, UR4, RZ ;  /* 0x000000040f067c25 */ /* 0x000fc8000f8e00ff */
[----:B------:R-:W-:-:S04]  /*9150*/  IMAD.WIDE.U32 R6, P1, R9, UR5, R6 ;  /* 0x0000000509067c25 */ /* 0x000fc8000f820006 */
[----:B------:R-:W-:Y:S01]  /*9160*/  IMAD.WIDE.U32 R8, R9, UR4, RZ ;  /* 0x0000000409087c25 */ /* 0x000fe2000f8e00ff */
[----:B------:R-:W-:-:S03]  /*9170*/  MOV R4, R7 ;  /* 0x0000000700047202 */ /* 0x000fc60000000f00 */
[----:B------:R-:W-:Y:S01]  /*9180*/  IMAD.X R5, RZ, RZ, RZ, P1 ;  /* 0x000000ffff057224 */ /* 0x000fe200008e06ff */
[----:B------:R-:W-:-:S05]  /*9190*/  IADD3 RZ, P1, R9, R6, RZ ;  /* 0x0000000609ff7210 */ /* 0x000fca0007f3e0ff */
[----:B------:R-:W-:-:S08]  /*91a0*/  IMAD.WIDE.U32.X R4, R15, UR5, R4, P1 ;  /* 0x000000050f047c25 */ /* 0x000fd000088e0404 */
.L_x_224:
[--C-:B------:R-:W-:Y:S01]  /*91b0*/  SHF.R.U64 R8, R4, UR7, R5.reuse ;  /* 0x0000000704087c19 */ /* 0x100fe20008001205 */
[----:B------:R-:W-:Y:S01]  /*91c0*/  ULDC.64 UR4, c[0x0][0x8c8] ;  /* 0x0002320000047ab9 */ /* 0x000fe20000000a00 */
[----:B------:R-:W-:Y:S01]  /*91d0*/  SHF.R.U32.HI R4, RZ, UR7, R5 ;  /* 0x00000007ff047c19 */ /* 0x000fe20008011605 */
[----:B------:R-:W3:Y:S01]  /*91e0*/  LDC R25, c[0x0][0x144] ;  /* 0x00005100ff197b82 */ /* 0x000ee20000000800 */
[----:B------:R-:W-:Y:S01]  /*91f0*/  IADD3 R7, P1, RZ, -R8, RZ ;  /* 0x80000008ff077210 */ /* 0x000fe20007f3e0ff */
[----:B------:R-:W-:Y:S01]  /*9200*/  ULDC.64 UR8, c[0x0][0x8e8] ;  /* 0x00023a0000087ab9 */ /* 0x000fe20000000a00 */
[----:B-1----:R-:W-:Y:S01]  /*9210*/  I2FP.F32.U32 R9, R14 ;  /* 0x0000000e00097245 */ /* 0x002fe20000201000 */
[----:B------:R-:W-:Y:S02]  /*9220*/  ULDC UR6, c[0x0][0x8b0] ;  /* 0x00022c0000067ab9 */ /* 0x000fe40000000800 */
[----:B------:R-:W-:Y:S01]  /*9230*/  IMAD.X R4, RZ, RZ, ~R4, P1 ;  /* 0x000000ffff047224 */ /* 0x000fe200008e0e04 */
[----:B------:R-:W-:Y:S01]  /*9240*/  ISETP.NE.U32.AND P1, PT, RZ, UR8, PT ;  /* 0x00000008ff007c0c */ /* 0x000fe2000bf25070 */
[----:B------:R-:W1:Y:S02]  /*9250*/  LDC R20, c[0x0][0x148] ;  /* 0x00005200ff147b82 */ /* 0x000e640000000800 */
[----:B------:R-:W-:Y:S01]  /*9260*/  IMAD R6, R4, UR4, RZ ;  /* 0x0000000404067c24 */ /* 0x000fe2000f8e02ff */
[----:B------:R-:W-:Y:S01]  /*9270*/  ISETP.NE.AND.EX P1, PT, RZ, UR9, PT, P1 ;  /* 0x00000009ff007c0c */ /* 0x000fe2000bf25310 */
[----:B------:R-:W-:Y:S01]  /*9280*/  IMAD.WIDE.U32 R4, R7, UR4, R16 ;  /* 0x0000000407047c25 */ /* 0x000fe2000f8e0010 */
[----:B------:R-:W-:-:S03]  /*9290*/  ULDC UR4, c[0x0][0x150] ;  /* 0x0000540000047ab9 */ /* 0x000fc60000000800 */
[----:B------:R-:W-:Y:S02]  /*92a0*/  IMAD R7, R7, UR5, R6 ;  /* 0x0000000507077c24 */ /* 0x000fe4000f8e0206 */
[----:B------:R-:W-:Y:S01]  /*92b0*/  FMUL R6, R9, UR4 ;  /* 0x0000000409067c20 */ /* 0x000fe20008400000 */
[----:B------:R-:W-:Y:S01]  /*92c0*/  ULDC UR4, c[0x0][0x8c0] ;  /* 0x0002300000047ab9 */ /* 0x000fe20000000800 */
[----:B------:R-:W-:Y:S01]  /*92d0*/  ULDC UR5, c[0x0][0x154] ;  /* 0x0000550000057ab9 */ /* 0x000fe20000000800 */
[----:B------:R-:W-:-:S03]  /*92e0*/  IMAD.IADD R5, R5, 0x1, R7 ;  /* 0x0000000105057824 */ /* 0x000fc600078e0207 */
[----:B------:R-:W4:Y:S02]  /*92f0*/  F2I.U32.TRUNC.NTZ R6, R6 ;  /* 0x0000000600067305 */ /* 0x000f24000020f000 */
[----:B------:R-:W-:Y:S02]  /*9300*/  SHF.R.U64 R9, R4, UR4, R5 ;  /* 0x0000000404097c19 */ /* 0x000fe40008001205 */
[----:B--2---:R-:W-:-:S05]  /*9310*/  I2FP.F32.U32 R4, R13 ;  /* 0x0000000d00047245 */ /* 0x004fca0000201000 */
[----:B------:R-:W-:Y:S01]  /*9320*/  FMUL R21, R4, UR5 ;  /* 0x0000000504157c20 */ /* 0x000fe20008400000 */
[----:B------:R-:W-:Y:S01]  /*9330*/  SHF.R.U32.HI R4, RZ, UR4, R5 ;  /* 0x00000004ff047c19 */ /* 0x000fe20008011605 */
[----:B------:R-:W-:-:S03]  /*9340*/  ULDC UR4, c[0x0][0x900] ;  /* 0x0002400000047ab9 */ /* 0x000fc60000000800 */
[--C-:B------:R-:W-:Y:S01]  /*9350*/  SHF.R.U64 R19, R9, UR6, R4.reuse ;  /* 0x0000000609137c19 */ /* 0x100fe20008001204 */
[----:B------:R-:W2:Y:S01]  /*9360*/  F2I.U32.TRUNC.NTZ R21, R21 ;  /* 0x0000001500157305 */ /* 0x000ea2000020f000 */
[----:B------:R-:W-:Y:S01]  /*9370*/  SHF.R.U32.HI R4, RZ, UR6, R4 ;  /* 0x00000006ff047c19 */ /* 0x000fe20008011604 */
[----:B----4-:R-:W-:-:S03]  /*9380*/  IMAD.MOV R6, RZ, RZ, -R6 ;  /* 0x000000ffff067224 */ /* 0x010fc600078e0a06 */
[----:B------:R-:W-:Y:S01]  /*9390*/  SHF.R.U64 R15, R19, UR4, R4 ;  /* 0x00000004130f7c19 */ /* 0x000fe20008001204 */
[----:B---3--:R-:W-:Y:S01]  /*93a0*/  IMAD R14, R25, R6, R14 ;  /* 0x00000006190e7224 */ /* 0x008fe200078e020e */
[----:B------:R-:W-:-:S03]  /*93b0*/  SHF.R.U32.HI R23, RZ, UR4, R4 ;  /* 0x00000004ff177c19 */ /* 0x000fc60008011604 */
[----:B------:R-:W-:Y:S02]  /*93c0*/  IMAD.MOV.U32 R4, RZ, RZ, R15 ;  /* 0x000000ffff047224 */ /* 0x000fe400078e000f */
[----:B------:R-:W-:Y:S01]  /*93d0*/  IMAD.MOV.U32 R5, RZ, RZ, R23 ;  /* 0x000000ffff057224 */ /* 0x000fe200078e0017 */
[----:B--2---:R-:W-:Y:S06]  /*93e0*/  @!P1 BRA `(.L_x_225) ;  /* 0x0000000000289947 */ /* 0x004fec0003800000 */
[----:B------:R-:W-:Y:S02]  /*93f0*/  ULDC UR4, c[0x0][0x8f4] ;  /* 0x00023d0000047ab9 */ /* 0x000fe40000000800 */
[----:B------:R-:W-:-:S05]  /*9400*/  IADD3 R5, P1, R15, UR4, RZ ;  /* 0x000000040f057c10 */ /* 0x000fca000ff3e0ff */
[----:B------:R-:W-:-:S04]  /*9410*/  IMAD.X R23, RZ, RZ, R23, P1 ;  /* 0x000000ffff177224 */ /* 0x000fc800008e0617 */
[----:B------:R-:W-:-:S04]  /*9420*/  IMAD.WIDE.U32 R6, R23, UR8, RZ ;  /* 0x0000000817067c25 */ /* 0x000fc8000f8e00ff */
[----:B------:R-:W-:-:S04]  /*9430*/  IMAD.WIDE.U32 R6, P1, R5, UR9, R6 ;  /* 0x0000000905067c25 */ /* 0x000fc8000f820006 */
[----:B------:R-:W-:-:S04]  /*9440*/  IMAD.WIDE.U32 R4, R5, UR8, RZ ;  /* 0x0000000805047c25 */ /* 0x000fc8000f8e00ff */
[----:B------:R-:W-:Y:S01]  /*9450*/  IMAD.MOV.U32 R4, RZ, RZ, R7 ;  /* 0x000000ffff047224 */ /* 0x000fe200078e0007 */
[----:B------:R-:W-:Y:S02]  /*9460*/  IADD3 RZ, P3, R5, R6, RZ ;  /* 0x0000000605ff7210 */ /* 0x000fe40007f7e0ff */
[----:B------:R-:W-:-:S03]  /*9470*/  IADD3.X R5, RZ, RZ, RZ, P1, !PT ;  /* 0x000000ffff057210 */ /* 0x000fc60000ffe4ff */
[----:B------:R-:W-:-:S08]  /*9480*/  IMAD.WIDE.U32.X R4, R23, UR9, R4, P3 ;  /* 0x0000000917047c25 */ /* 0x000fd000098e0404 */
.L_x_225:
[----:B------:R-:W-:Y:S01]  /*9490*/  ISETP.NE.AND P1, PT, R2, 0x1, PT ;  /* 0x000000010200780c */ /* 0x000fe20003f25270 */
[----:B------:R-:W-:Y:S01]  /*94a0*/  ULDC UR4, c[0x0][0x8f0] ;  /* 0x00023c0000047ab9 */ /* 0x000fe20000000800 */
[----:B------:R-:W-:Y:S01]  /*94b0*/  LOP3.LUT R19, R19, UR16, RZ, 0xc0, !PT ;  /* 0x0000001013137c12 */ /* 0x000fe2000f8ec0ff */
[----:B------:R-:W-:Y:S01]  /*94c0*/  IMAD.MOV R21, RZ, RZ, -R21 ;  /* 0x000000ffff157224 */ /* 0x000fe200078e0a15 */
[----:B------:R-:W-:Y:S01]  /*94d0*/  SHF.R.U64 R4, R4, UR4, R5 ;  /* 0x0000000404047c19 */ /* 0x000fe20008001205 */
[----:B------:R-:W-:Y:S01]  /*94e0*/  ULDC UR4, c[0x0][0x8e0] ;  /* 0x0002380000047ab9 */ /* 0x000fe20000000800 */
[----:B------:R-:W-:Y:S01]  /*94f0*/  ULDC UR5, c[0x0][0x8b8] ;  /* 0x00022e0000057ab9 */ /* 0x000fe20000000800 */
[----:B------:R-:W-:Y:S02]  /*9500*/  IMAD.MOV.U32 R5, RZ, RZ, 0x1 ;  /* 0x00000001ff057424 */ /* 0x000fe400078e00ff */
[----:B------:R-:W-:Y:S02]  /*9510*/  IMAD.MOV R6, RZ, RZ, -R4 ;  /* 0x000000ffff067224 */ /* 0x000fe400078e0a04 */
[----:B------:R-:W-:Y:S01]  /*9520*/  IMAD R19, R4, UR17, R19 ;  /* 0x0000001104137c24 */ /* 0x000fe2000f8e0213 */
[----:B------:R-:W-:Y:S01]  /*9530*/  LOP3.LUT R4, R9, UR15, RZ, 0xc0, !PT ;  /* 0x0000000f09047c12 */ /* 0x000fe2000f8ec0ff */
[----:B-1----:R-:W-:-:S02]  /*9540*/  @P1 IMAD R14, R20, R21, R13 ;  /* 0x00000015140e1224 */ /* 0x002fc400078e020d */
[----:B------:R-:W-:Y:S01]  /*9550*/  IMAD R15, R6, UR4, R15 ;  /* 0x00000004060f7c24 */ /* 0x000fe2000f8e020f */
[----:B------:R-:W-:Y:S01]  /*9560*/  ULDC UR4, c[0x0][0x8a8] ;  /* 0x00022a0000047ab9 */ /* 0x000fe20000000800 */
[----:B------:R-:W-:Y:S02]  /*9570*/  IMAD R14, R19, UR5, R14 ;  /* 0x00000005130e7c24 */ /* 0x000fe4000f8e020e */
[--C-:B------:R-:W-:Y:S01]  /*9580*/  IMAD R15, R15, UR4, R4.reuse ;  /* 0x000000040f0f7c24 */ /* 0x100fe2000f8e0204 */
[----:B------:R-:W-:Y:S01]  /*9590*/  PRMT R4, R5, 0x7610, R4 ;  /* 0x0000761005047816 */ /* 0x000fe20000000004 */
[----:B------:R-:W-:-:S03]  /*95a0*/  IMAD.MOV.U32 R6, RZ, RZ, R8 ;  /* 0x000000ffff067224 */ /* 0x000fc600078e0008 */
[----:B------:R-:W-:Y:S02]  /*95b0*/  SEL R7, R15, R14, !P1 ;  /* 0x0000000e0f077207 */ /* 0x000fe40004800000 */
[----:B------:R-:W-:-:S07]  /*95c0*/  SEL R13, R14, R15, !P1 ;  /* 0x0000000f0e0d7207 */ /* 0x000fce0004800000 */
.L_x_223:
[----:B------:R-:W-:Y:S05]  /*95d0*/  BSYNC B1 ;  /* 0x0000000000017941 */ /* 0x000fea0003800000 */
.L_x_222:
[----:B------:R-:W-:-:S13]  /*95e0*/  LOP3.LUT P1, RZ, R4, 0xff, RZ, 0xc0, !PT ;  /* 0x000000ff04ff7812 */ /* 0x000fda000782c0ff */
[----:B------:R-:W-:Y:S05]  /*95f0*/  @P1 BRA `(.L_x_226) ;  /* 0xfffffff400401947 */ /* 0x000fea000383ffff */
[----:B------:R-:W-:Y:S05]  /*9600*/  BSYNC B0 ;  /* 0x0000000000007941 */ /* 0x000fea0003800000 */
.L_x_214:
[----:B------:R-:W-:-:S03]  /*9610*/  UMOV UR4, 0xffffffff ;  /* 0xffffffff00047882 */ /* 0x000fc60000000000 */
[----:B------:R-:W-:Y:S05]  /*9620*/  BRA.DIV UR4, `(.L_x_227) ;  /* 0x0000000a04cc7947 */ /* 0x000fea000b800000 */
[----:B------:R-:W-:-:S13]  /*9630*/  ELECT P6, URZ, PT ;  /* 0x00000000003f782f */ /* 0x000fda00038c0000 */
.L_x_258:
[----:B------:R-:W-:Y:S05]  /*9640*/  @!P6 BRA `(.L_x_10) ;  /* 0x0000000000a4e947 */ /* 0x000fea0003800000 */
[----:B------:R-:W-:-:S04]  /*9650*/  LOP3.LUT R22, R22, 0x2, RZ, 0xfc, !PT ;  /* 0x0000000216167812 */ /* 0x000fc800078efcff */
[----:B------:R-:W-:-:S13]  /*9660*/  ISETP.NE.AND P0, PT, R22, 0x3, PT ;  /* 0x000000031600780c */ /* 0x000fda0003f05270 */
[----:B------:R-:W-:Y:S05]  /*9670*/  @!P0 BRA `(.L_x_228) ;  /* 0x0000000000048947 */ /* 0x000fea0003800000 */
[----:B------:R-:W-:Y:S01]  /*9680*/  BPT.TRAP 0x1 ;  /* 0x000000040000795c */ /* 0x000fe20000300000 */
.L_x_228:
[----:B------:R-:W1:Y:S01]  /*9690*/  S2R R5, SR_CgaCtaId ;  /* 0x0000000000057919 */ /* 0x000e620000008800 */
[----:B------:R-:W-:Y:S02]  /*96a0*/  MOV R2, 0x400 ;  /* 0x0000040000027802 */ /* 0x000fe40000000f00 */
[----:B------:R-:W-:Y:S02]  /*96b0*/  SHF.L.U32 R4, R3, 0x1f, RZ ;  /* 0x0000001f03047819 */ /* 0x000fe400000006ff */
[----:B-1----:R-:W-:-:S05]  /*96c0*/  LEA R5, R5, R2, 0x18 ;  /* 0x0000000205057211 */ /* 0x002fca00078ec0ff */
[----:B------:R-:W-:-:S05]  /*96d0*/  VIADD R5, R5, 0x20 ;  /* 0x0000002005057836 */ /* 0x000fca0000000000 */
[C---:B------:R-:W-:Y:S01]  /*96e0*/  LEA R7, R0.reuse, R5, 0x3 ;  /* 0x0000000500077211 */ /* 0x040fe200078e18ff */
[----:B------:R-:W-:-:S03]  /*96f0*/  VIADD R0, R0, 0x1 ;  /* 0x0000000100007836 */ /* 0x000fc60000000000 */
[----:B------:R-:W1:Y:S02]  /*9700*/  SYNCS.PHASECHK.TRANS64.TRYWAIT P0, [R7+URZ], R4 ;  /* 0x00000004070075a7 */ /* 0x000e64000800017f */
[----:B------:R-:W-:-:S04]  /*9710*/  ISETP.NE.AND P1, PT, R0, 0x4, PT ;  /* 0x000000040000780c */ /* 0x000fc80003f25270 */
[----:B------:R-:W-:Y:S02]  /*9720*/  SEL R2, RZ, 0x1, P1 ;  /* 0x00000001ff027807 */ /* 0x000fe40000800000 */
[----:B------:R-:W-:Y:S02]  /*9730*/  SEL R0, R0, RZ, P1 ;  /* 0x000000ff00007207 */ /* 0x000fe40000800000 */
[----:B------:R-:W-:-:S03]  /*9740*/  LOP3.LUT R9, R3, R2, RZ, 0x3c, !PT ;  /* 0x0000000203097212 */ /* 0x000fc600078e3cff */
[----:B------:R-:W-:Y:S01]  /*9750*/  IMAD R6, R0, 0x8, R5 ;  /* 0x0000000800067824 */ /* 0x000fe200078e0205 */
[----:B------:R-:W-:Y:S01]  /*9760*/  SHF.L.U32 R3, R9, 0x1f, RZ ;  /* 0x0000001f09037819 */ /* 0x000fe200000006ff */
[----:B-1----:R-:W-:Y:S06]  /*9770*/  @!P0 BRA `(.L_x_229) ;  /* 0x0000000800988947 */ /* 0x002fec0003800000 */
.L_x_259:
[----:B------:R-:W2:Y:S01]  /*9780*/  SYNCS.PHASECHK.TRANS64.TRYWAIT P0, [R6+URZ], R3 ;  /* 0x00000003060075a7 */ /* 0x000ea2000800017f */
[----:B------:R-:W-:-:S05]  /*9790*/  VIADD R0, R0, 0x1 ;  /* 0x0000000100007836 */ /* 0x000fca0000000000 */
[----:B------:R-:W-:-:S04]  /*97a0*/  ISETP.NE.AND P1, PT, R0, 0x4, PT ;  /* 0x000000040000780c */ /* 0x000fc80003f25270 */
[----:B------:R-:W-:Y:S02]  /*97b0*/  SEL R2, RZ, 0x1, P1 ;  /* 0x00000001ff027807 */ /* 0x000fe40000800000 */
[----:B------:R-:W-:Y:S02]  /*97c0*/  SEL R0, R0, RZ, P1 ;  /* 0x000000ff00007207 */ /* 0x000fe40000800000 */
[----:B------:R-:W-:-:S03]  /*97d0*/  LOP3.LUT R9, R9, R2, RZ, 0x3c, !PT ;  /* 0x0000000209097212 */ /* 0x000fc600078e3cff */
[----:B-1----:R-:W-:Y:S01]  /*97e0*/  IMAD R7, R0, 0x8, R5 ;  /* 0x0000000800077824 */ /* 0x002fe200078e0205 */
[----:B------:R-:W-:Y:S01]  /*97f0*/  SHF.L.U32 R4, R9, 0x1f, RZ ;  /* 0x0000001f09047819 */ /* 0x000fe200000006ff */
[----:B--2---:R-:W-:Y:S06]  /*9800*/  @!P0 BRA `(.L_x_230) ;  /* 0x0000000800888947 */ /* 0x004fec0003800000 */
.L_x_260:
[----:B------:R-:W2:Y:S01]  /*9810*/  SYNCS.PHASECHK.TRANS64.TRYWAIT P0, [R7+URZ], R4 ;  /* 0x00000004070075a7 */ /* 0x000ea2000800017f */
[----:B------:R-:W-:-:S05]  /*9820*/  VIADD R0, R0, 0x1 ;  /* 0x0000000100007836 */ /* 0x000fca0000000000 */
[----:B------:R-:W-:-:S04]  /*9830*/  ISETP.NE.AND P1, PT, R0, 0x4, PT ;  /* 0x000000040000780c */ /* 0x000fc80003f25270 */
[----:B------:R-:W-:Y:S02]  /*9840*/  SEL R2, RZ, 0x1, P1 ;  /* 0x00000001ff027807 */ /* 0x000fe40000800000 */
[----:B------:R-:W-:Y:S02]  /*9850*/  SEL R0, R0, RZ, P1 ;  /* 0x000000ff00007207 */ /* 0x000fe40000800000 */
[----:B------:R-:W-:Y:S01]  /*9860*/  LOP3.LUT R2, R9, R2, RZ, 0x3c, !PT ;  /* 0x0000000209027212 */ /* 0x000fe200078e3cff */
[----:B--2---:R-:W-:Y:S06]  /*9870*/  @!P0 BRA `(.L_x_231) ;  /* 0x0000000800808947 */ /* 0x004fec0003800000 */
.L_x_261:
[----:B------:R-:W-:Y:S01]  /*9880*/  IMAD R5, R0, 0x8, R5 ;  /* 0x0000000800057824 */ /* 0x000fe200078e0205 */
[----:B------:R-:W-:-:S07]  /*9890*/  SHF.L.U32 R0, R2, 0x1f, RZ ;  /* 0x0000001f02007819 */ /* 0x000fce00000006ff */
.L_x_232:
[----:B---3--:R3:W4:Y:S02]  /*98a0*/  SYNCS.PHASECHK.TRANS64.TRYWAIT P0, [R5+URZ], R0 ;  /* 0x00000000050075a7 */ /* 0x008724000800017f */
[----:B----4-:R-:W-:Y:S05]  /*98b0*/  @!P0 NANOSLEEP.SYNCS 0x989680 ;  /* 0x009896800000895d */ /* 0x010fea0003900000 */
[----:B------:R-:W4:Y:S02]  /*98c0*/  @!P0 SYNCS.PHASECHK.TRANS64 P0, [R5+URZ], R0 ;  /* 0x00000000050085a7 */ /* 0x000f24000800007f */
[----:B----4-:R-:W-:Y:S05]  /*98d0*/  @!P0 BRA `(.L_x_232) ;  /* 0xfffffffc00f08947 */ /* 0x010fea000383ffff */
.L_x_10:
[----:B------:R-:W-:Y:S05]  /*98e0*/  BSYNC B6 ;  /* 0x0000000000067941 */ /* 0x000fea0003800000 */
.L_x_8:
[----:B------:R-:W-:Y:S05]  /*98f0*/  EXIT ;  /* 0x000000000000794d */ /* 0x000fea0003800000 */
.L_x_23:
[----:B---3--:R3:W4:Y:S02]  /*9900*/  SYNCS.PHASECHK.TRANS64.TRYWAIT P1, [R3+URZ], R0 ;  /* 0x00000000030075a7 */ /* 0x008724000802017f */
[----:B----4-:R-:W-:Y:S05]  /*9910*/  @!P1 NANOSLEEP.SYNCS 0x989680 ;  /* 0x009896800000995d */ /* 0x010fea0003900000 */
[----:B------:R-:W4:Y:S02]  /*9920*/  @!P1 SYNCS.PHASECHK.TRANS64 P1, [R3+URZ], R0 ;  /* 0x00000000030095a7 */ /* 0x000f24000802007f */
[----:B----4-:R-:W-:Y:S05]  /*9930*/  @!P1 BRA `(.L_x_23) ;  /* 0xfffffffc00f09947 */ /* 0x010fea000383ffff */
[----:B------:R-:W-:Y:S05]  /*9940*/  BRA `(.L_x_22) ;  /* 0xffffff7c007c7947 */ /* 0x000fea000383ffff */
.L_x_28:
[----:B--2---:R-:W-:-:S04]  /*9950*/  MOV R4, UR4 ;  /* 0x0000000400047c02 */ /* 0x004fc80008000f00 */
[----:B------:R2:W3:Y:S03]  /*9960*/  SYNCS.PHASECHK.TRANS64.TRYWAIT P1, [R4+URZ], R3 ;  /* 0x00000003040075a7 */ /* 0x0004e6000802017f */
[----:B---3--:R-:W-:Y:S05]  /*9970*/  @!P1 NANOSLEEP.SYNCS 0x989680 ;  /* 0x009896800000995d */ /* 0x008fea0003900000 */
[----:B------:R-:W3:Y:S02]  /*9980*/  @!P1 SYNCS.PHASECHK.TRANS64 P1, [R4+URZ], R3 ;  /* 0x00000003040095a7 */ /* 0x000ee4000802007f */
[----:B---3--:R-:W-:Y:S05]  /*9990*/  @!P1 BRA `(.L_x_28) ;  /* 0xfffffffc00ec9947 */ /* 0x008fea000383ffff */
[----:B------:R-:W-:Y:S05]  /*99a0*/  BRA `(.L_x_27) ;  /* 0xffffff80005c7947 */ /* 0x000fea000383ffff */
.L_x_49:
[----:B-1----:R-:W-:-:S04]  /*99b0*/  IMAD.U32 R4, RZ, RZ, UR45 ;  /* 0x0000002dff047e24 */ /* 0x002fc8000f8e00ff */
[----:B------:R1:W2:Y:S03]  /*99c0*/  SYNCS.PHASECHK.TRANS64.TRYWAIT P2, [R4+URZ+0x40], R3 ;  /* 0x00004003040075a7 */ /* 0x0002a6000804017f */
[----:B--2---:R-:W-:Y:S05]  /*99d0*/  @!P2 NANOSLEEP.SYNCS 0x989680 ;  /* 0x009896800000a95d */ /* 0x004fea0003900000 */
[----:B------:R-:W2:Y:S02]  /*99e0*/  @!P2 SYNCS.PHASECHK.TRANS64 P2, [R4+URZ+0x40], R3 ;  /* 0x000040030400a5a7 */ /* 0x000ea4000804007f */
[----:B--2---:R-:W-:Y:S05]  /*99f0*/  @!P2 BRA `(.L_x_49) ;  /* 0xfffffffc00eca947 */ /* 0x004fea000383ffff */
[----:B------:R-:W-:Y:S05]  /*9a00*/  BRA `(.L_x_233) ;  /* 0xffffff8c00287947 */ /* 0x000fea000383ffff */
.L_x_60:
[----:B-1----:R1:W2:Y:S02]  /*9a10*/  SYNCS.PHASECHK.TRANS64.TRYWAIT P3, [R4+URZ+0x40], R5 ;  /* 0x00004005040075a7 */ /* 0x0022a4000806017f */
[----:B--2---:R-:W-:Y:S05]  /*9a20*/  @!P3 NANOSLEEP.SYNCS 0x989680 ;  /* 0x009896800000b95d */ /* 0x004fea0003900000 */
[----:B------:R-:W2:Y:S02]  /*9a30*/  @!P3 SYNCS.PHASECHK.TRANS64 P3, [R4+URZ+0x40], R5 ;  /* 0x000040050400b5a7 */ /* 0x000ea4000806007f */
[----:B--2---:R-:W-:Y:S05]  /*9a40*/  @!P3 BRA `(.L_x_60) ;  /* 0xfffffffc00f0b947 */ /* 0x004fea000383ffff */
[----:B------:R-:W-:Y:S05]  /*9a50*/  BRA `(.L_x_234) ;  /* 0xffffff9400487947 */ /* 0x000fea000383ffff */
.L_x_71:
[----:B-1----:R1:W2:Y:S02]  /*9a60*/  SYNCS.PHASECHK.TRANS64.TRYWAIT P5, [R4+URZ+0x40], R5 ;  /* 0x00004005040075a7 */ /* 0x0022a400080a017f */
[----:B--2---:R-:W-:Y:S05]  /*9a70*/  @!P5 NANOSLEEP.SYNCS 0x989680 ;  /* 0x009896800000d95d */ /* 0x004fea0003900000 */
[----:B------:R-:W2:Y:S02]  /*9a80*/  @!P5 SYNCS.PHASECHK.TRANS64 P5, [R4+URZ+0x40], R5 ;  /* 0x000040050400d5a7 */ /* 0x000ea400080a007f */
[----:B--2---:R-:W-:Y:S05]  /*9a90*/  @!P5 BRA `(.L_x_71) ;  /* 0xfffffffc00f0d947 */ /* 0x004fea000383ffff */
[----:B------:R-:W-:Y:S05]  /*9aa0*/  BRA `(.L_x_235) ;  /* 0xffffff9c00047947 */ /* 0x000fea000383ffff */
.L_x_82:
[----:B-1----:R1:W2:Y:S02]  /*9ab0*/  SYNCS.PHASECHK.TRANS64.TRYWAIT P5, [R5+URZ+0x40], R4 ;  /* 0x00004004050075a7 */ /* 0x0022a400080a017f */
[----:B--2---:R-:W-:Y:S05]  /*9ac0*/  @!P5 NANOSLEEP.SYNCS 0x989680 ;  /* 0x009896800000d95d */ /* 0x004fea0003900000 */
[----:B------:R-:W2:Y:S02]  /*9ad0*/  @!P5 SYNCS.PHASECHK.TRANS64 P5, [R5+URZ+0x40], R4 ;  /* 0x000040040500d5a7 */ /* 0x000ea400080a007f */
[----:B--2---:R-:W-:Y:S05]  /*9ae0*/  @!P5 BRA `(.L_x_82) ;  /* 0xfffffffc00f0d947 */ /* 0x004fea000383ffff */
[----:B------:R-:W-:Y:S05]  /*9af0*/  BRA `(.L_x_236) ;  /* 0xffffffa000c47947 */ /* 0x000fea000383ffff */
.L_x_93:
[----:B-1----:R1:W2:Y:S02]  /*9b00*/  SYNCS.PHASECHK.TRANS64.TRYWAIT P5, [R4+URZ+0x40], R5 ;  /* 0x00004005040075a7 */ /* 0x0022a400080a017f */
[----:B--2---:R-:W-:Y:S05]  /*9b10*/  @!P5 NANOSLEEP.SYNCS 0x989680 ;  /* 0x009896800000d95d */ /* 0x004fea0003900000 */
[----:B------:R-:W2:Y:S02]  /*9b20*/  @!P5 SYNCS.PHASECHK.TRANS64 P5, [R4+URZ+0x40], R5 ;  /* 0x000040050400d5a7 */ /* 0x000ea400080a007f */
[----:B--2---:R-:W-:Y:S05]  /*9b30*/  @!P5 BRA `(.L_x_93) ;  /* 0xfffffffc00f0d947 */ /* 0x004fea000383ffff */
[----:B------:R-:W-:Y:S05]  /*9b40*/  BRA `(.L_x_237) ;  /* 0xffffffa800847947 */ /* 0x000fea000383ffff */
.L_x_104:
[----:B-1----:R1:W2:Y:S02]  /*9b50*/  SYNCS.PHASECHK.TRANS64.TRYWAIT P5, [R4+URZ+0x40], R5 ;  /* 0x00004005040075a7 */ /* 0x0022a400080a017f */
[----:B--2---:R-:W-:Y:S05]  /*9b60*/  @!P5 NANOSLEEP.SYNCS 0x989680 ;  /* 0x009896800000d95d */ /* 0x004fea0003900000 */
[----:B------:R-:W2:Y:S02]  /*9b70*/  @!P5 SYNCS.PHASECHK.TRANS64 P5, [R4+URZ+0x40], R5 ;  /* 0x000040050400d5a7 */ /* 0x000ea400080a007f */
[----:B--2---:R-:W-:Y:S05]  /*9b80*/  @!P5 BRA `(.L_x_104) ;  /* 0xfffffffc00f0d947 */ /* 0x004fea000383ffff */
[----:B------:R-:W-:Y:S05]  /*9b90*/  BRA `(.L_x_238) ;  /* 0xffffffb0003c7947 */ /* 0x000fea000383ffff */
.L_x_115:
[----:B-1----:R1:W2:Y:S02]  /*9ba0*/  SYNCS.PHASECHK.TRANS64.TRYWAIT P5, [R4+URZ+0x40], R5 ;  /* 0x00004005040075a7 */ /* 0x0022a400080a017f */
[----:B--2---:R-:W-:Y:S05]  /*9bb0*/  @!P5 NANOSLEEP.SYNCS 0x989680 ;  /* 0x009896800000d95d */ /* 0x004fea0003900000 */
[----:B------:R-:W2:Y:S02]  /*9bc0*/  @!P5 SYNCS.PHASECHK.TRANS64 P5, [R4+URZ+0x40], R5 ;  /* 0x000040050400d5a7 */ /* 0x000ea400080a007f */
[----:B--2---:R-:W-:Y:S05]  /*9bd0*/  @!P5 BRA `(.L_x_115) ;  /* 0xfffffffc00f0d947 */ /* 0x004fea000383ffff */
[----:B------:R-:W-:Y:S05]  /*9be0*/  BRA `(.L_x_239) ;  /* 0xffffffb400f47947 */ /* 0x000fea000383ffff */
.L_x_126:
[----:B-1----:R1:W2:Y:S02]  /*9bf0*/  SYNCS.PHASECHK.TRANS64.TRYWAIT P3, [R4+URZ+0x40], R35 ;  /* 0x00004023040075a7 */ /* 0x0022a4000806017f */
[----:B--2---:R-:W-:Y:S05]  /*9c00*/  @!P3 NANOSLEEP.SYNCS 0x989680 ;  /* 0x009896800000b95d */ /* 0x004fea0003900000 */
[----:B------:R-:W2:Y:S02]  /*9c10*/  @!P3 SYNCS.PHASECHK.TRANS64 P3, [R4+URZ+0x40], R35 ;  /* 0x000040230400b5a7 */ /* 0x000ea4000806007f */
[----:B--2---:R-:W-:Y:S05]  /*9c20*/  @!P3 BRA `(.L_x_126) ;  /* 0xfffffffc00f0b947 */ /* 0x004fea000383ffff */
[----:B------:R-:W-:Y:S05]  /*9c30*/  BRA `(.L_x_240) ;  /* 0xffffffbc00a07947 */ /* 0x000fea000383ffff */
.L_x_146:
[----:B-1----:R-:W-:-:S04]  /*9c40*/  IMAD.U32 R3, RZ, RZ, UR4 ;  /* 0x00000004ff037e24 */ /* 0x002fc8000f8e00ff */
[----:B------:R1:W2:Y:S03]  /*9c50*/  SYNCS.PHASECHK.TRANS64.TRYWAIT P0, [R3+URZ+0x88], R0 ;  /* 0x00008800030075a7 */ /* 0x0002a6000800017f */
[----:B--2---:R-:W-:Y:S05]  /*9c60*/  @!P0 NANOSLEEP.SYNCS 0x989680 ;  /* 0x009896800000895d */ /* 0x004fea0003900000 */
[----:B------:R-:W2:Y:S02]  /*9c70*/  @!P0 SYNCS.PHASECHK.TRANS64 P0, [R3+URZ+0x88], R0 ;  /* 0x00008800030085a7 */ /* 0x000ea4000800007f */
[----:B--2---:R-:W-:Y:S05]  /*9c80*/  @!P0 BRA `(.L_x_146) ;  /* 0xfffffffc00ec8947 */ /* 0x004fea000383ffff */
[----:B------:R-:W-:Y:S05]  /*9c90*/  BRA `(.L_x_145) ;  /* 0xffffffd400347947 */ /* 0x000fea000383ffff */
.L_x_155:
[----:B-1----:R-:W-:-:S04]  /*9ca0*/  IMAD.U32 R5, RZ, RZ, UR13 ;  /* 0x0000000dff057e24 */ /* 0x002fc8000f8e00ff */
[----:B------:R1:W2:Y:S03]  /*9cb0*/  SYNCS.PHASECHK.TRANS64.TRYWAIT P1, [R5+URZ+0x60], R4 ;  /* 0x00006004050075a7 */ /* 0x0002a6000802017f */
[----:B--2---:R-:W-:Y:S05]  /*9cc0*/  @!P1 NANOSLEEP.SYNCS 0x989680 ;  /* 0x009896800000995d */ /* 0x004fea0003900000 */
[----:B------:R-:W2:Y:S02]  /*9cd0*/  @!P1 SYNCS.PHASECHK.TRANS64 P1, [R5+URZ+0x60], R4 ;  /* 0x00006004050095a7 */ /* 0x000ea4000802007f */
[----:B--2---:R-:W-:Y:S05]  /*9ce0*/  @!P1 BRA `(.L_x_155) ;  /* 0xfffffffc00ec9947 */ /* 0x004fea000383ffff */
[----:B------:R-:W-:Y:S05]  /*9cf0*/  BRA `(.L_x_241) ;  /* 0xffffffd8001c7947 */ /* 0x000fea000383ffff */
.L_x_161:
[----:B-12---:R-:W-:-:S04]  /*9d00*/  IMAD.U32 R5, RZ, RZ, UR13 ;  /* 0x0000000dff057e24 */ /* 0x006fc8000f8e00ff */
[----:B------:R1:W2:Y:S03]  /*9d10*/  SYNCS.PHASECHK.TRANS64.TRYWAIT P1, [R5+URZ+0x68], R4 ;  /* 0x00006804050075a7 */ /* 0x0002a6000802017f */
[----:B--2---:R-:W-:Y:S05]  /*9d20*/  @!P1 NANOSLEEP.SYNCS 0x989680 ;  /* 0x009896800000995d */ /* 0x004fea0003900000 */
[----:B------:R-:W2:Y:S02]  /*9d30*/  @!P1 SYNCS.PHASECHK.TRANS64 P1, [R5+URZ+0x68], R4 ;  /* 0x00006804050095a7 */ /* 0x000ea4000802007f */
[----:B--2---:R-:W-:Y:S05]  /*9d40*/  @!P1 BRA `(.L_x_161) ;  /* 0xfffffffc00ec9947 */ /* 0x004fea000383ffff */
[----:B------:R-:W-:Y:S05]  /*9d50*/  BRA `(.L_x_242) ;  /* 0xffffffd800647947 */ /* 0x000fea000383ffff */
.L_x_167:
[----:B-123--:R-:W-:-:S04]  /*9d60*/  IMAD.U32 R5, RZ, RZ, UR13 ;  /* 0x0000000dff057e24 */ /* 0x00efc8000f8e00ff */
[----:B------:R1:W2:Y:S03]  /*9d70*/  SYNCS.PHASECHK.TRANS64.TRYWAIT P1, [R5+URZ+0x70], R4 ;  /* 0x00007004050075a7 */ /* 0x0002a6000802017f */
[----:B--2---:R-:W-:Y:S05]  /*9d80*/  @!P1 NANOSLEEP.SYNCS 0x989680 ;  /* 0x009896800000995d */ /* 0x004fea0003900000 */
[----:B------:R-:W2:Y:S02]  /*9d90*/  @!P1 SYNCS.PHASECHK.TRANS64 P1, [R5+URZ+0x70], R4 ;  /* 0x00007004050095a7 */ /* 0x000ea4000802007f */
[----:B--2---:R-:W-:Y:S05]  /*9da0*/  @!P1 BRA `(.L_x_167) ;  /* 0xfffffffc00ec9947 */ /* 0x004fea000383ffff */
[----:B------:R-:W-:Y:S05]  /*9db0*/  BRA `(.L_x_243) ;  /* 0xffffffd800b47947 */ /* 0x000fea000383ffff */
.L_x_173:
[----:B-1234-:R-:W-:-:S04]  /*9dc0*/  IMAD.U32 R5, RZ, RZ, UR13 ;  /* 0x0000000dff057e24 */ /* 0x01efc8000f8e00ff */
[----:B------:R1:W2:Y:S03]  /*9dd0*/  SYNCS.PHASECHK.TRANS64.TRYWAIT P1, [R5+URZ+0x78], R4 ;  /* 0x00007804050075a7 */ /* 0x0002a6000802017f */
[----:B--2---:R-:W-:Y:S05]  /*9de0*/  @!P1 NANOSLEEP.SYNCS 0x989680 ;  /* 0x009896800000995d */ /* 0x004fea0003900000 */
[----:B------:R-:W2:Y:S02]  /*9df0*/  @!P1 SYNCS.PHASECHK.TRANS64 P1, [R5+URZ+0x78], R4 ;  /* 0x00007804050095a7 */ /* 0x000ea4000802007f */
[----:B--2---:R-:W-:Y:S05]  /*9e00*/  @!P1 BRA `(.L_x_173) ;  /* 0xfffffffc00ec9947 */ /* 0x004fea000383ffff */
[----:B------:R-:W-:Y:S05]  /*9e10*/  BRA `(.L_x_244) ;  /* 0xffffffdc00047947 */ /* 0x000fea000383ffff */
.L_x_179:
[----:B-1234-:R-:W-:-:S04]  /*9e20*/  MOV R5, UR13 ;  /* 0x0000000d00057c02 */ /* 0x01efc80008000f00 */
[----:B------:R1:W2:Y:S03]  /*9e30*/  SYNCS.PHASECHK.TRANS64.TRYWAIT P1, [R5+URZ+0x60], R4 ;  /* 0x00006004050075a7 */ /* 0x0002a6000802017f */
[----:B--2---:R-:W-:Y:S05]  /*9e40*/  @!P1 NANOSLEEP.SYNCS 0x989680 ;  /* 0x009896800000995d */ /* 0x004fea0003900000 */
[----:B------:R-:W2:Y:S02]  /*9e50*/  @!P1 SYNCS.PHASECHK.TRANS64 P1, [R5+URZ+0x60], R4 ;  /* 0x00006004050095a7 */ /* 0x000ea4000802007f */
[----:B--2---:R-:W-:Y:S05]  /*9e60*/  @!P1 BRA `(.L_x_179) ;  /* 0xfffffffc00ec9947 */ /* 0x004fea000383ffff */
[----:B------:R-:W-:Y:S05]  /*9e70*/  BRA `(.L_x_245) ;  /* 0xffffffdc00587947 */ /* 0x000fea000383ffff */
.L_x_185:
[----:B-1234-:R-:W-:-:S04]  /*9e80*/  IMAD.U32 R5, RZ, RZ, UR13 ;  /* 0x0000000dff057e24 */ /* 0x01efc8000f8e00ff */
[----:B------:R1:W2:Y:S03]  /*9e90*/  SYNCS.PHASECHK.TRANS64.TRYWAIT P1, [R5+URZ+0x68], R4 ;  /* 0x00006804050075a7 */ /* 0x0002a6000802017f */
[----:B--2---:R-:W-:Y:S05]  /*9ea0*/  @!P1 NANOSLEEP.SYNCS 0x989680 ;  /* 0x009896800000995d */ /* 0x004fea0003900000 */
[----:B------:R-:W2:Y:S02]  /*9eb0*/  @!P1 SYNCS.PHASECHK.TRANS64 P1, [R5+URZ+0x68], R4 ;  /* 0x00006804050095a7 */ /* 0x000ea4000802007f */
[----:B--2---:R-:W-:Y:S05]  /*9ec0*/  @!P1 BRA `(.L_x_185) ;  /* 0xfffffffc00ec9947 */ /* 0x004fea000383ffff */
[----:B------:R-:W-:Y:S05]  /*9ed0*/  BRA `(.L_x_246) ;  /* 0xffffffdc009c7947 */ /* 0x000fea000383ffff */
.L_x_191:
[----:B-1234-:R-:W-:-:S04]  /*9ee0*/  IMAD.U32 R5, RZ, RZ, UR13 ;  /* 0x0000000dff057e24 */ /* 0x01efc8000f8e00ff */
[----:B------:R1:W2:Y:S03]  /*9ef0*/  SYNCS.PHASECHK.TRANS64.TRYWAIT P1, [R5+URZ+0x70], R4 ;  /* 0x00007004050075a7 */ /* 0x0002a6000802017f */
[----:B--2---:R-:W-:Y:S05]  /*9f00*/  @!P1 NANOSLEEP.SYNCS 0x989680 ;  /* 0x009896800000995d */ /* 0x004fea0003900000 */
[----:B------:R-:W2:Y:S02]  /*9f10*/  @!P1 SYNCS.PHASECHK.TRANS64 P1, [R5+URZ+0x70], R4 ;  /* 0x00007004050095a7 */ /* 0x000ea4000802007f */
[----:B--2---:R-:W-:Y:S05]  /*9f20*/  @!P1 BRA `(.L_x_191) ;  /* 0xfffffffc00ec9947 */ /* 0x004fea000383ffff */
[----:B------:R-:W-:Y:S05]  /*9f30*/  BRA `(.L_x_247) ;  /* 0xffffffdc00e07947 */ /* 0x000fea000383ffff */
.L_x_197:
[----:B-1234-:R-:W-:-:S04]  /*9f40*/  IMAD.U32 R5, RZ, RZ, UR13 ;  /* 0x0000000dff057e24 */ /* 0x01efc8000f8e00ff */
[----:B------:R1:W2:Y:S03]  /*9f50*/  SYNCS.PHASECHK.TRANS64.TRYWAIT P1, [R5+URZ+0x78], R4 ;  /* 0x00007804050075a7 */ /* 0x0002a6000802017f */
[----:B--2---:R-:W-:Y:S05]  /*9f60*/  @!P1 NANOSLEEP.SYNCS 0x989680 ;  /* 0x009896800000995d */ /* 0x004fea0003900000 */
[----:B------:R-:W2:Y:S02]  /*9f70*/  @!P1 SYNCS.PHASECHK.TRANS64 P1, [R5+URZ+0x78], R4 ;  /* 0x00007804050095a7 */ /* 0x000ea4000802007f */
[----:B--2---:R-:W-:Y:S05]  /*9f80*/  @!P1 BRA `(.L_x_197) ;  /* 0xfffffffc00ec9947 */ /* 0x004fea000383ffff */
[----:B------:R-:W-:Y:S05]  /*9f90*/  BRA `(.L_x_248) ;  /* 0xffffffe000247947 */ /* 0x000fea000383ffff */
.L_x_207:
[----:B------:R1:W1:Y:S02]  /*9fa0*/  SYNCS.PHASECHK.TRANS64.TRYWAIT P0, [R0+URZ+0x60], R3 ;  /* 0x00006003000075a7 */ /* 0x000264000800017f */
[----:B-1----:R-:W-:Y:S05]  /*9fb0*/  @!P0 NANOSLEEP.SYNCS 0x989680 ;  /* 0x009896800000895d */ /* 0x002fea0003900000 */
[----:B------:R-:W1:Y:S02]  /*9fc0*/  @!P0 SYNCS.PHASECHK.TRANS64 P0, [R0+URZ+0x60], R3 ;  /* 0x00006003000085a7 */ /* 0x000e64000800007f */
[----:B-1----:R-:W-:Y:S05]  /*9fd0*/  @!P0 BRA `(.L_x_207) ;  /* 0xfffffffc00f08947 */ /* 0x002fea000383ffff */
[----:B------:R-:W-:Y:S05]  /*9fe0*/  BRA `(.L_x_249) ;  /* 0xffffffe800147947 */ /* 0x000fea000383ffff */
.L_x_209:
[----:B------:R1:W1:Y:S02]  /*9ff0*/  SYNCS.PHASECHK.TRANS64.TRYWAIT P0, [R0+URZ+0x68], R3 ;  /* 0x00006803000075a7 */ /* 0x000264000800017f */
[----:B-1----:R-:W-:Y:S05]  /*a000*/  @!P0 NANOSLEEP.SYNCS 0x989680 ;  /* 0x009896800000895d */ /* 0x002fea0003900000 */
[----:B------:R-:W1:Y:S02]  /*a010*/  @!P0 SYNCS.PHASECHK.TRANS64 P0, [R0+URZ+0x68], R3 ;  /* 0x00006803000085a7 */ /* 0x000e64000800007f */
[----:B-1----:R-:W-:Y:S05]  /*a020*/  @!P0 BRA `(.L_x_209) ;  /* 0xfffffffc00f08947 */ /* 0x002fea000383ffff */
[----:B------:R-:W-:Y:S05]  /*a030*/  BRA `(.L_x_250) ;  /* 0xffffffe800107947 */ /* 0x000fea000383ffff */
.L_x_211:
[----:B------:R1:W1:Y:S02]  /*a040*/  SYNCS.PHASECHK.TRANS64.TRYWAIT P0, [R0+URZ+0x70], R3 ;  /* 0x00007003000075a7 */ /* 0x000264000800017f */
[----:B-1----:R-:W-:Y:S05]  /*a050*/  @!P0 NANOSLEEP.SYNCS 0x989680 ;  /* 0x009896800000895d */ /* 0x002fea0003900000 */
[----:B------:R-:W1:Y:S02]  /*a060*/  @!P0 SYNCS.PHASECHK.TRANS64 P0, [R0+URZ+0x70], R3 ;  /* 0x00007003000085a7 */ /* 0x000e64000800007f */
[----:B-1----:R-:W-:Y:S05]  /*a070*/  @!P0 BRA `(.L_x_211) ;  /* 0xfffffffc00f08947 */ /* 0x002fea000383ffff */
[----:B------:R-:W-:Y:S05]  /*a080*/  BRA `(.L_x_251) ;  /* 0xffffffe8000c7947 */ /* 0x000fea000383ffff */
.L_x_215:
[----:B------:R-:W-:Y:S01]  /*a090*/  BSSY B1, `(.L_x_252) ;  /* 0x0000006000017945 */ /* 0x000fe20003800000 */
[----:B------:R-:W-:-:S07]  /*a0a0*/  IMAD.MOV.U32 R15, RZ, RZ, -0x1 ;  /* 0xffffffffff0f7424 */ /* 0x000fce00078e00ff */
[----:B------:R-:W-:Y:S05]  /*a0b0*/  WARPSYNC.COLLECTIVE R15, `(.L_x_253) ;  /* 0x000000000f0c7348 */ /* 0x000fea0003c00000 */
[----:B------:R-:W-:Y:S02]  /*a0c0*/  ELECT P6, UR62, PT ;  /* 0x00000000003e782f */ /* 0x000fe400038c0000 */
[----:B------:R-:W-:Y:S01]  /*a0d0*/  MOV R14, UR62 ;  /* 0x0000003e000e7c02 */ /* 0x000fe20008000f00 */
[----:B------:R-:W-:Y:S10]  /*a0e0*/  ENDCOLLECTIVE ;  /* 0x000000000000791b */ /* 0x000ff40003800000 */
.L_x_253:
[----:B------:R-:W-:Y:S05]  /*a0f0*/  BSYNC B1 ;  /* 0x0000000000017941 */ /* 0x000fea0003800000 */
.L_x_252:
[----:B------:R-:W-:Y:S05]  /*a100*/  BRA `(.L_x_254) ;  /* 0xffffffe800887947 */ /* 0x000fea000383ffff */
.L_x_218:
[----:B--2---:R2:W3:Y:S02]  /*a110*/  SYNCS.PHASECHK.TRANS64.TRYWAIT P1, [R15+URZ+0x20], R8 ;  /* 0x000020080f0075a7 */ /* 0x0044e4000802017f */
[----:B---3--:R-:W-:Y:S05]  /*a120*/  @!P1 NANOSLEEP.SYNCS 0x989680 ;  /* 0x009896800000995d */ /* 0x008fea0003900000 */
[----:B------:R-:W3:Y:S02]  /*a130*/  @!P1 SYNCS.PHASECHK.TRANS64 P1, [R15+URZ+0x20], R8 ;  /* 0x000020080f0095a7 */ /* 0x000ee4000802007f */
[----:B---3--:R-:W-:Y:S05]  /*a140*/  @!P1 BRA `(.L_x_218) ;  /* 0xfffffffc00f09947 */ /* 0x008fea000383ffff */
[----:B------:R-:W-:Y:S05]  /*a150*/  BRA `(.L_x_255) ;  /* 0xffffffe800bc7947 */ /* 0x000fea000383ffff */
.L_x_227:
[----:B------:R-:W-:Y:S01]  /*a160*/  BSSY B0, `(.L_x_256) ;  /* 0x0000006000007945 */ /* 0x000fe20003800000 */
[----:B------:R-:W-:-:S07]  /*a170*/  IMAD.MOV.U32 R15, RZ, RZ, -0x1 ;  /* 0xffffffffff0f7424 */ /* 0x000fce00078e00ff */
[----:B------:R-:W-:Y:S05]  /*a180*/  WARPSYNC.COLLECTIVE R15, `(.L_x_257) ;  /* 0x000000000f0c7348 */ /* 0x000fea0003c00000 */
[----:B------:R-:W-:Y:S02]  /*a190*/  ELECT P6, UR62, PT ;  /* 0x00000000003e782f */ /* 0x000fe400038c0000 */
[----:B------:R-:W-:Y:S01]  /*a1a0*/  MOV R14, UR62 ;  /* 0x0000003e000e7c02 */ /* 0x000fe20008000f00 */
[----:B------:R-:W-:Y:S10]  /*a1b0*/  ENDCOLLECTIVE ;  /* 0x000000000000791b */ /* 0x000ff40003800000 */
.L_x_257:
[----:B------:R-:W-:Y:S05]  /*a1c0*/  BSYNC B0 ;  /* 0x0000000000007941 */ /* 0x000fea0003800000 */
.L_x_256:
[----:B------:R-:W-:Y:S05]  /*a1d0*/  BRA `(.L_x_258) ;  /* 0xfffffff400187947 */ /* 0x000fea000383ffff */
.L_x_229:
[----:B-1----:R1:W2:Y:S02]  /*a1e0*/  SYNCS.PHASECHK.TRANS64.TRYWAIT P0, [R7+URZ], R4 ;  /* 0x00000004070075a7 */ /* 0x0022a4000800017f */
[----:B--2---:R-:W-:Y:S05]  /*a1f0*/  @!P0 NANOSLEEP.SYNCS 0x989680 ;  /* 0x009896800000895d */ /* 0x004fea0003900000 */
[----:B------:R-:W2:Y:S02]  /*a200*/  @!P0 SYNCS.PHASECHK.TRANS64 P0, [R7+URZ], R4 ;  /* 0x00000004070085a7 */ /* 0x000ea4000800007f */
[----:B--2---:R-:W-:Y:S05]  /*a210*/  @!P0 BRA `(.L_x_229) ;  /* 0xfffffffc00f08947 */ /* 0x004fea000383ffff */
[----:B------:R-:W-:Y:S05]  /*a220*/  BRA `(.L_x_259) ;  /* 0xfffffff400547947 */ /* 0x000fea000383ffff */
.L_x_230:
[----:B-1----:R1:W2:Y:S02]  /*a230*/  SYNCS.PHASECHK.TRANS64.TRYWAIT P0, [R6+URZ], R3 ;  /* 0x00000003060075a7 */ /* 0x0022a4000800017f */
[----:B--2---:R-:W-:Y:S05]  /*a240*/  @!P0 NANOSLEEP.SYNCS 0x989680 ;  /* 0x009896800000895d */ /* 0x004fea0003900000 */
[----:B------:R-:W2:Y:S02]  /*a250*/  @!P0 SYNCS.PHASECHK.TRANS64 P0, [R6+URZ], R3 ;  /* 0x00000003060085a7 */ /* 0x000ea4000800007f */
[----:B--2---:R-:W-:Y:S05]  /*a260*/  @!P0 BRA `(.L_x_230) ;  /* 0xfffffffc00f08947 */ /* 0x004fea000383ffff */
[----:B------:R-:W-:Y:S05]  /*a270*/  BRA `(.L_x_260) ;  /* 0xfffffff400647947 */ /* 0x000fea000383ffff */
.L_x_231:
[----:B--2---:R2:W3:Y:S02]  /*a280*/  SYNCS.PHASECHK.TRANS64.TRYWAIT P0, [R7+URZ], R4 ;  /* 0x00000004070075a7 */ /* 0x0044e4000800017f */
[----:B---3--:R-:W-:Y:S05]  /*a290*/  @!P0 NANOSLEEP.SYNCS 0x989680 ;  /* 0x009896800000895d */ /* 0x008fea0003900000 */
[----:B------:R-:W3:Y:S02]  /*a2a0*/  @!P0 SYNCS.PHASECHK.TRANS64 P0, [R7+URZ], R4 ;  /* 0x00000004070085a7 */ /* 0x000ee4000800007f */
[----:B---3--:R-:W-:Y:S05]  /*a2b0*/  @!P0 BRA `(.L_x_231) ;  /* 0xfffffffc00f08947 */ /* 0x008fea000383ffff */
[----:B------:R-:W-:Y:S05]  /*a2c0*/  BRA `(.L_x_261) ;  /* 0xfffffff4006c7947 */ /* 0x000fea000383ffff */
.L_x_262:
[----:B------:R-:W-:-:S00]  /*a2d0*/  BRA `(.L_x_262) ;  /* 0xfffffffc00fc7947 */ /* 0x000fc0000383ffff */
[----:B------:R-:W-:-:S00]  /*a2e0*/  NOP ;  /* 0x0000000000007918 */ /* 0x000fc00000000000 */
        /* <DEDUP_REMOVED lines=9> */
.L_x_263:


//--------------------- .nv.global.init           --------------------------
	.section	.nv.global.init,"aw",@progbits
.nv.global.init:
	.type		$str$22,@object
	.size		$str$22,($str$26 - $str$22)
$str$22:
        /*0000*/ 	.byte	0x6b, 0x5f, 0x74, 0x69, 0x6c, 0x65, 0x5f, 0x63, 0x6f, 0x75, 0x6e, 0x74, 0x20, 0x3e, 0x3d, 0x20
        /*0010*/ 	.byte	0x31, 0x00
	.type		$str$26,@object
	.size		$str$26,($str$27 - $str$26)
$str$26:
        /*0012*/ 	.byte	0x28, 0x61, 0x64, 0x64, 0x72, 0x65, 0x73, 0x73, 0x20, 0x26, 0x20, 0x6d, 0x61, 0x73, 0x6b, 0x29
        /*0022*/ 	.byte	0x20, 0x3d, 0x3d, 0x20, 0x30, 0x00
	.type		$str$27,@object
	.size		$str$27,($str$23 - $str$27)
$str$27:
        /*0028*/ 	.byte	0x2f, 0x74, 0x6d, 0x70, 0x2f, 0x63, 0x75, 0x74, 0x6c, 0x61, 0x73, 0x73, 0x5f, 0x73, 0x77, 0x65
        /*0038*/ 	.byte	0x65, 0x70, 0x5f, 0x73, 0x72, 0x63, 0x2f, 0x69, 0x6e, 0x63, 0x6c, 0x75, 0x64, 0x65, 0x2f, 0x63
        /*0048*/ 	.byte	0x75, 0x74, 0x65, 0x2f, 0x70, 0x6f, 0x69, 0x6e, 0x74, 0x65, 0x72, 0x5f, 0x66, 0x6c, 0x61, 0x67
        /*0058*/ 	.byte	0x67, 0x65, 0x64, 0x2e, 0x68, 0x70, 0x70, 0x00
	.type		$str$23,@object
	.size		$str$23,(__unnamed_2 - $str$23)
$str$23:
        /*0060*/ 	.byte	0x2f, 0x74, 0x6d, 0x70, 0x2f, 0x63, 0x75, 0x74, 0x6c, 0x61, 0x73, 0x73, 0x5f, 0x73, 0x77, 0x65
        /*0070*/ 	.byte	0x65, 0x70, 0x5f, 0x73, 0x72, 0x63, 0x2f, 0x69, 0x6e, 0x63, 0x6c, 0x75, 0x64, 0x65, 0x2f, 0x63
        /*0080*/ 	.byte	0x75, 0x74, 0x6c, 0x61, 0x73, 0x73, 0x2f, 0x67, 0x65, 0x6d, 0x6d, 0x2f, 0x63, 0x6f, 0x6c, 0x6c
        /*0090*/ 	.byte	0x65, 0x63, 0x74, 0x69, 0x76, 0x65, 0x2f, 0x73, 0x6d, 0x39, 0x30, 0x5f, 0x6d, 0x6d, 0x61, 0x5f
        /*00a0*/ 	.byte	0x74, 0x6d, 0x61, 0x5f, 0x67, 0x6d, 0x6d, 0x61, 0x5f, 0x73, 0x73, 0x5f, 0x77, 0x61, 0x72, 0x70
        /*00b0*/ 	.byte	0x73, 0x70, 0x65, 0x63, 0x69, 0x61, 0x6c, 0x69, 0x7a, 0x65, 0x64, 0x2e, 0x68, 0x70, 0x70, 0x00
	.type		__unnamed_2,@object
	.size		__unnamed_2,(__unnamed_1 - __unnamed_2)
__unnamed_2:
        /*00c0*/ 	.byte	0x61, 0x75, 0x74, 0x6f, 0x20, 0x63, 0x75, 0x74, 0x65, 0x3a, 0x3a, 0x61, 0x73, 0x5f, 0x70, 0x6f
        /* <DEDUP_REMOVED lines=27> */
        /*0280*/ 	.byte	0x3c, 0x34, 0x30, 0x39, 0x36, 0x3e, 0x3e, 0x3e, 0x3e, 0x3e, 0x5d, 0x00
	.type		__unnamed_1,@object
	.size		__unnamed_1,(.L_0 - __unnamed_1)
__unnamed_1:
        /* <DEDUP_REMOVED lines=181> */
        /*0ddc*/ 	.byte	0x74, 0x69, 0x74, 0x79, 0x5d, 0x00
.L_0:


//--------------------- .nv.shared._ZN7cutlass13device_kernelINS_4gemm6kernel13GemmUniversalIN4cute5tupleIJiiiiEEENS1_10collective13CollectiveMmaINS1_34MainloopSm90TmaGmmaWarpSpecializedILi4ENS5_IJNS4_1CILi1EEESB_SB_EEENS1_35KernelTmaWarpSpecializedCooperativeEEENS5_IJNSA_ILi128EEENSA_ILi256EEENSA_ILi64EEEEEENS_10bfloat16_tENS5_IJlSB_lEEESJ_SK_NS4_8TiledMMAINS4_8MMA_AtomIJNS4_4SM904GMMA28MMA_64x256x16_F32BF16BF16_SSILNSO_5MajorE0ELSQ_0ELNSO_7ScaleInE1ELSR_1EEEEEENS4_6LayoutINS5_IJNSA_ILi2EEESB_SB_EEENS5_IJSB_NSA_ILi0EEESX_EEEEENS5_IJNS4_10UnderscoreES10_S10_EEEEENS4_13SM90_TMA_LOADENS4_14ComposedLayoutINS4_7SwizzleILi3ELi4ELi3EEENS4_18smem_ptr_flag_bitsILi16EEENSU_INS5_IJNSA_ILi8EEESH_EEENS5_IJSH_SB_EEEEEEEvNS4_8identityES13_S1D_vS1E_EENS_8epilogue10collective18CollectiveEpilogueINS1G_22Sm90TmaWarpSpecializedILi4ELi2ELi16ELb1ELb0EEEJSI_NS5_IJSF_NSA_ILi32EEEEEESJ_SK_SJ_SK_NS1G_6fusion15FusionCallbacksIS1K_NS1N_13LinCombEltActINS1G_6thread4ReLuESJ_fSJ_fLNS_15FloatRoundStyleE2EEESI_S1M_JEEES13_NS14_INS15_ILi2ELi4ELi3EEES18_NSU_INS5_IJS19_S1L_EEENS5_IJS1L_SB_EEEEEEENS4_17SM75_U32x4_LDSM_NENS4_14SM90_TMA_STOREES1Z_NS4_17SM90_U32x4_STSM_NENS4_9Copy_AtomIJS22_NS_6half_tEEEEvEEEvvEEEEvNT_6ParamsE --------------------------
	.section	.nv.shared._ZN7cutlass13device_kernelINS_4gemm6kernel13GemmUniversalIN4cute5tupleIJiiiiEEENS1_10collective13CollectiveMmaINS1_34MainloopSm90TmaGmmaWarpSpecializedILi4ENS5_IJNS4_1CILi1EEESB_SB_EEENS1_35KernelTmaWarpSpecializedCooperativeEEENS5_IJNSA_ILi128EEENSA_ILi256EEENSA_ILi64EEEEEENS_10bfloat16_tENS5_IJlSB_lEEESJ_SK_NS4_8TiledMMAINS4_8MMA_AtomIJNS4_4SM904GMMA28MMA_64x256x16_F32BF16BF16_SSILNSO_5MajorE0ELSQ_0ELNSO_7ScaleInE1ELSR_1EEEEEENS4_6LayoutINS5_IJNSA_ILi2EEESB_SB_EEENS5_IJSB_NSA_ILi0EEESX_EEEEENS5_IJNS4_10UnderscoreES10_S10_EEEEENS4_13SM90_TMA_LOADENS4_14ComposedLayoutINS4_7SwizzleILi3ELi4ELi3EEENS4_18smem_ptr_flag_bitsILi16EEENSU_INS5_IJNSA_ILi8EEESH_EEENS5_IJSH_SB_EEEEEEEvNS4_8identityES13_S1D_vS1E_EENS_8epilogue10collective18CollectiveEpilogueINS1G_22Sm90TmaWarpSpecializedILi4ELi2ELi16ELb1ELb0EEEJSI_NS5_IJSF_NSA_ILi32EEEEEESJ_SK_SJ_SK_NS1G_6fusion15FusionCallbacksIS1K_NS1N_13LinCombEltActINS1G_6thread4ReLuESJ_fSJ_fLNS_15FloatRoundStyleE2EEESI_S1M_JEEES13_NS14_INS15_ILi2ELi4ELi3EEES18_NSU_INS5_IJS19_S1L_EEENS5_IJS1L_SB_EEEEEEENS4_17SM75_U32x4_LDSM_NENS4_14SM90_TMA_STOREES1Z_NS4_17SM90_U32x4_STSM_NENS4_9Copy_AtomIJS22_NS_6half_tEEEEvEEEvvEEEEvNT_6ParamsE,"aw",@nobits
	.sectionflags	@""
	.align	16
	.zero		1024


//--------------------- .nv.shared.reserved.0     --------------------------
	.section	.nv.shared.reserved.0,"aw",@nobits
	.weak		__nv_reservedSMEM_offset_0_alias
	.size		__nv_reservedSMEM_offset_0_alias, 0, 0
	.other		__nv_reservedSMEM_offset_0_alias,@"STO_CUDA_RESERVED_SHARED STV_DEFAULT"
__nv_reservedSMEM_offset_0_alias:
	.zero		0


//--------------------- .nv.global                --------------------------
	.section	.nv.global,"aw",@nobits
.nv.global:
	.type		_ZN39_INTERNAL_954ad6e5_4_k_cu_bc4a31be_27934cute1_E,@object
	.size		_ZN39_INTERNAL_954ad6e5_4_k_cu_bc4a31be_27934cute1_E,(_ZN39_INTERNAL_954ad6e5_4_k_cu_bc4a31be_27934cuda3std3__45__cpo6cbeginE - _ZN39_INTERNAL_954ad6e5_4_k_cu_bc4a31be_27934cute1_E)
_ZN39_INTERNAL_954ad6e5_4_k_cu_bc4a31be_27934cute1_E:
	.zero		1
	.type		_ZN39_INTERNAL_954ad6e5_4_k_cu_bc4a31be_27934cuda3std3__45__cpo6cbeginE,@object
	.size		_ZN39_INTERNAL_954ad6e5_4_k_cu_bc4a31be_27934cuda3std3__45__cpo6cbeginE,(_ZN39_INTERNAL_954ad6e5_4_k_cu_bc4a31be_27934cuda3std3__48in_placeE - _ZN39_INTERNAL_954ad6e5_4_k_cu_bc4a31be_27934cuda3std3__45__cpo6cbeginE)
_ZN39_INTERNAL_954ad6e5_4_k_cu_bc4a31be_27934cuda3std3__45__cpo6cbeginE:
	.zero		1
	.type		_ZN39_INTERNAL_954ad6e5_4_k_cu_bc4a31be_27934cuda3std3__48in_placeE,@object
	.size		_ZN39_INTERNAL_954ad6e5_4_k_cu_bc4a31be_27934cuda3std3__48in_placeE,(_ZN39_INTERNAL_954ad6e5_4_k_cu_bc4a31be_27934cuda3std6ranges3__45__cpo9iter_moveE - _ZN39_INTERNAL_954ad6e5_4_k_cu_bc4a31be_27934cuda3std3__48in_placeE)
_ZN39_INTERNAL_954ad6e5_4_k_cu_bc4a31be_27934cuda3std3__48in_placeE:
	.zero		1
	.type		_ZN39_INTERNAL_954ad6e5_4_k_cu_bc4a31be_27934cuda3std6ranges3__45__cpo9iter_moveE,@object
	.size		_ZN39_INTERNAL_954ad6e5_4_k_cu_bc4a31be_27934cuda3std6ranges3__45__cpo9iter_moveE,(_ZN39_INTERNAL_954ad6e5_4_k_cu_bc4a31be_27934cuda3std3__45__cpo5beginE - _ZN39_INTERNAL_954ad6e5_4_k_cu_bc4a31be_27934cuda3std6ranges3__45__cpo9iter_moveE)
_ZN39_INTERNAL_954ad6e5_4_k_cu_bc4a31be_27934cuda3std6ranges3__45__cpo9iter_moveE:
	.zero		1
	.type		_ZN39_INTERNAL_954ad6e5_4_k_cu_bc4a31be_27934cuda3std3__45__cpo5beginE,@object
	.size		_ZN39_INTERNAL_954ad6e5_4_k_cu_bc4a31be_27934cuda3std3__45__cpo5beginE,(_ZN39_INTERNAL_954ad6e5_4_k_cu_bc4a31be_27934cuda3std3__441_GLOBAL__N__954ad6e5_4_k_cu_bc4a31be_27936ignoreE - _ZN39_INTERNAL_954ad6e5_4_k_cu_bc4a31be_27934cuda3std3__45__cpo5beginE)
_ZN39_INTERNAL_954ad6e5_4_k_cu_bc4a31be_27934cuda3std3__45__cpo5beginE:
	.zero		1
	.type		_ZN39_INTERNAL_954ad6e5_4_k_cu_bc4a31be_27934cuda3std3__441_GLOBAL__N__954ad6e5_4_k_cu_bc4a31be_27936ignoreE,@object
	.size		_ZN39_INTERNAL_954ad6e5_4_k_cu_bc4a31be_27934cuda3std3__441_GLOBAL__N__954ad6e5_4_k_cu_bc4a31be_27936ignoreE,(_ZN39_INTERNAL_954ad6e5_4_k_cu_bc4a31be_27934cute7productE - _ZN39_INTERNAL_954ad6e5_4_k_cu_bc4a31be_27934cuda3std3__441_GLOBAL__N__954ad6e5_4_k_cu_bc4a31be_27936ignoreE)
_ZN39_INTERNAL_954ad6e5_4_k_cu_bc4a31be_27934cuda3std3__441_GLOBAL__N__954ad6e5_4_k_cu_bc4a31be_27936ignoreE:
	.zero		1
	.type		_ZN39_INTERNAL_954ad6e5_4_k_cu_bc4a31be_27934cute7productE,@object
	.size		_ZN39_INTERNAL_954ad6e5_4_k_cu_bc4a31be_27934cute7productE,(_ZN39_INTERNAL_954ad6e5_4_k_cu_bc4a31be_27934cuda3std3__45__cpo3endE - _ZN39_INTERNAL_954ad6e5_4_k_cu_bc4a31be_27934cute7productE)
_ZN39_INTERNAL_954ad6e5_4_k_cu_bc4a31be_27934cute7productE:
	.zero		1
	.type		_ZN39_INTERNAL_954ad6e5_4_k_cu_bc4a31be_27934cuda3std3__45__cpo3endE,@object
	.size		_ZN39_INTERNAL_954ad6e5_4_k_cu_bc4a31be_27934cuda3std3__45__cpo3endE,(_ZN39_INTERNAL_954ad6e5_4_k_cu_bc4a31be_27934cuda3std3__419piecewise_constructE - _ZN39_INTERNAL_954ad6e5_4_k_cu_bc4a31be_27934cuda3std3__45__cpo3endE)
_ZN39_INTERNAL_954ad6e5_4_k_cu_bc4a31be_27934cuda3std3__45__cpo3endE:
	.zero		1
	.type		_ZN39_INTERNAL_954ad6e5_4_k_cu_bc4a31be_27934cuda3std3__419piecewise_constructE,@object
	.size		_ZN39_INTERNAL_954ad6e5_4_k_cu_bc4a31be_27934cuda3std3__419piecewise_constructE,(_ZN39_INTERNAL_954ad6e5_4_k_cu_bc4a31be_27934cuda3std3__45__cpo4cendE - _ZN39_INTERNAL_954ad6e5_4_k_cu_bc4a31be_27934cuda3std3__419piecewise_constructE)
_ZN39_INTERNAL_954ad6e5_4_k_cu_bc4a31be_27934cuda3std3__419piecewise_constructE:
	.zero		1
	.type		_ZN39_INTERNAL_954ad6e5_4_k_cu_bc4a31be_27934cuda3std3__45__cpo4cendE,@object
	.size		_ZN39_INTERNAL_954ad6e5_4_k_cu_bc4a31be_27934cuda3std3__45__cpo4cendE,(_ZN39_INTERNAL_954ad6e5_4_k_cu_bc4a31be_27934cuda3std6ranges3__45__cpo4swapE - _ZN39_INTERNAL_954ad6e5_4_k_cu_bc4a31be_27934cuda3std3__45__cpo4cendE)
_ZN39_INTERNAL_954ad6e5_4_k_cu_bc4a31be_27934cuda3std3__45__cpo4cendE:
	.zero		1
	.type		_ZN39_INTERNAL_954ad6e5_4_k_cu_bc4a31be_27934cuda3std6ranges3__45__cpo4swapE,@object
	.size		_ZN39_INTERNAL_954ad6e5_4_k_cu_bc4a31be_27934cuda3std6ranges3__45__cpo4swapE,(.L_9 - _ZN39_INTERNAL_954ad6e5_4_k_cu_bc4a31be_27934cuda3std6ranges3__45__cpo4swapE)
_ZN39_INTERNAL_954ad6e5_4_k_cu_bc4a31be_27934cuda3std6ranges3__45__cpo4swapE:
	.zero		1
.L_9:


//--------------------- .nv.constant0._ZN7cutlass13device_kernelINS_4gemm6kernel13GemmUniversalIN4cute5tupleIJiiiiEEENS1_10collective13CollectiveMmaINS1_34MainloopSm90TmaGmmaWarpSpecializedILi4ENS5_IJNS4_1CILi1EEESB_SB_EEENS1_35KernelTmaWarpSpecializedCooperativeEEENS5_IJNSA_ILi128EEENSA_ILi256EEENSA_ILi64EEEEEENS_10bfloat16_tENS5_IJlSB_lEEESJ_SK_NS4_8TiledMMAINS4_8MMA_AtomIJNS4_4SM904GMMA28MMA_64x256x16_F32BF16BF16_SSILNSO_5MajorE0ELSQ_0ELNSO_7ScaleInE1ELSR_1EEEEEENS4_6LayoutINS5_IJNSA_ILi2EEESB_SB_EEENS5_IJSB_NSA_ILi0EEESX_EEEEENS5_IJNS4_10UnderscoreES10_S10_EEEEENS4_13SM90_TMA_LOADENS4_14ComposedLayoutINS4_7SwizzleILi3ELi4ELi3EEENS4_18smem_ptr_flag_bitsILi16EEENSU_INS5_IJNSA_ILi8EEESH_EEENS5_IJSH_SB_EEEEEEEvNS4_8identityES13_S1D_vS1E_EENS_8epilogue10collective18CollectiveEpilogueINS1G_22Sm90TmaWarpSpecializedILi4ELi2ELi16ELb1ELb0EEEJSI_NS5_IJSF_NSA_ILi32EEEEEESJ_SK_SJ_SK_NS1G_6fusion15FusionCallbacksIS1K_NS1N_13LinCombEltActINS1G_6thread4ReLuESJ_fSJ_fLNS_15FloatRoundStyleE2EEESI_S1M_JEEES13_NS14_INS15_ILi2ELi4ELi3EEES18_NSU_INS5_IJS19_S1L_EEENS5_IJS1L_SB_EEEEEEENS4_17SM75_U32x4_LDSM_NENS4_14SM90_TMA_STOREES1Z_NS4_17SM90_U32x4_STSM_NENS4_9Copy_AtomIJS22_NS_6half_tEEEEvEEEvvEEEEvNT_6ParamsE --------------------------
	.section	.nv.constant0._ZN7cutlass13device_kernelINS_4gemm6kernel13GemmUniversalIN4cute5tupleIJiiiiEEENS1_10collective13CollectiveMmaINS1_34MainloopSm90TmaGmmaWarpSpecializedILi4ENS5_IJNS4_1CILi1EEESB_SB_EEENS1_35KernelTmaWarpSpecializedCooperativeEEENS5_IJNSA_ILi128EEENSA_ILi256EEENSA_ILi64EEEEEENS_10bfloat16_tENS5_IJlSB_lEEESJ_SK_NS4_8TiledMMAINS4_8MMA_AtomIJNS4_4SM904GMMA28MMA_64x256x16_F32BF16BF16_SSILNSO_5MajorE0ELSQ_0ELNSO_7ScaleInE1ELSR_1EEEEEENS4_6LayoutINS5_IJNSA_ILi2EEESB_SB_EEENS5_IJSB_NSA_ILi0EEESX_EEEEENS5_IJNS4_10UnderscoreES10_S10_EEEEENS4_13SM90_TMA_LOADENS4_14ComposedLayoutINS4_7SwizzleILi3ELi4ELi3EEENS4_18smem_ptr_flag_bitsILi16EEENSU_INS5_IJNSA_ILi8EEESH_EEENS5_IJSH_SB_EEEEEEEvNS4_8identityES13_S1D_vS1E_EENS_8epilogue10collective18CollectiveEpilogueINS1G_22Sm90TmaWarpSpecializedILi4ELi2ELi16ELb1ELb0EEEJSI_NS5_IJSF_NSA_ILi32EEEEEESJ_SK_SJ_SK_NS1G_6fusion15FusionCallbacksIS1K_NS1N_13LinCombEltActINS1G_6thread4ReLuESJ_fSJ_fLNS_15FloatRoundStyleE2EEESI_S1M_JEEES13_NS14_INS15_ILi2ELi4ELi3EEES18_NSU_INS5_IJS19_S1L_EEENS5_IJS1L_SB_EEEEEEENS4_17SM75_U32x4_LDSM_NENS4_14SM90_TMA_STOREES1Z_NS4_17SM90_U32x4_STSM_NENS4_9Copy_AtomIJS22_NS_6half_tEEEEvEEEvvEEEEvNT_6ParamsE,"a",@progbits
	.sectionflags	@""
	.align	4
.nv.constant0._ZN7cutlass13device_kernelINS_4gemm6kernel13GemmUniversalIN4cute5tupleIJiiiiEEENS1_10collective13CollectiveMmaINS1_34MainloopSm90TmaGmmaWarpSpecializedILi4ENS5_IJNS4_1CILi1EEESB_SB_EEENS1_35KernelTmaWarpSpecializedCooperativeEEENS5_IJNSA_ILi128EEENSA_ILi256EEENSA_ILi64EEEEEENS_10bfloat16_tENS5_IJlSB_lEEESJ_SK_NS4_8TiledMMAINS4_8MMA_AtomIJNS4_4SM904GMMA28MMA_64x256x16_F32BF16BF16_SSILNSO_5MajorE0ELSQ_0ELNSO_7ScaleInE1ELSR_1EEEEEENS4_6LayoutINS5_IJNSA_ILi2EEESB_SB_EEENS5_IJSB_NSA_ILi0EEESX_EEEEENS5_IJNS4_10UnderscoreES10_S10_EEEEENS4_13SM90_TMA_LOADENS4_14ComposedLayoutINS4_7SwizzleILi3ELi4ELi3EEENS4_18smem_ptr_flag_bitsILi16EEENSU_INS5_IJNSA_ILi8EEESH_EEENS5_IJSH_SB_EEEEEEEvNS4_8identityES13_S1D_vS1E_EENS_8epilogue10collective18CollectiveEpilogueINS1G_22Sm90TmaWarpSpecializedILi4ELi2ELi16ELb1ELb0EEEJSI_NS5_IJSF_NSA_ILi32EEEEEESJ_SK_SJ_SK_NS1G_6fusion15FusionCallbacksIS1K_NS1N_13LinCombEltActINS1G_6thread4ReLuESJ_fSJ_fLNS_15FloatRoundStyleE2EEESI_S1M_JEEES13_NS14_INS15_ILi2ELi4ELi3EEES18_NSU_INS5_IJS19_S1L_EEENS5_IJS1L_SB_EEEEEEENS4_17SM75_U32x4_LDSM_NENS4_14SM90_TMA_STOREES1Z_NS4_17SM90_U32x4_STSM_NENS4_9Copy_AtomIJS22_NS_6half_tEEEEvEEEvvEEEEvNT_6ParamsE:
	.zero		2432


//--------------------- SYMBOLS --------------------------

	.type		.nv.reservedSmem.offset0,@object
	.size		.nv.reservedSmem.offset0,0x4
	.type		__assertfail,@function
